	.target	sm_80

	.elftype	@"ET_EXEC"


//--------------------- .note.nv.tkinfo           --------------------------
	.section	.note.nv.tkinfo,"",@"SHT_NOTE"
	.sectionflags	@"SHF_NOTE_NV_TKINFO"
	.tkinfo
        /*0018*/ 	.word	0x00000002
        /*0030*/ 	.string	""
        /*0030*/ 	.string	"ptxas"
        /*0030*/ 	.string	"Cuda compilation tools, release 13.0, V13.0.88"
        /*0030*/ 	.string	"Build cuda_13.0.r13.0/compiler.36424714_0"
        /*0030*/ 	.string	"-v  -suppress-debug-info  -lineinfo  -arch sm_80 "



//--------------------- .note.nv.cuinfo           --------------------------
	.section	.note.nv.cuinfo,"",@"SHT_NOTE"
	.sectionflags	@"SHF_NOTE_NV_CUINFO"
        /*0018*/ 	.short	0x0002
        /*001a*/ 	.short	0x0050
        /*001c*/ 	.short	0x0082
	.zero		2


//--------------------- .nv.info                  --------------------------
	.section	.nv.info,"",@"SHT_CUDA_INFO"
	.align	4


	//----- nvinfo : EIATTR_REGCOUNT
	.align		4
        /*0000*/ 	.byte	0x04, 0x2f
        /*0002*/ 	.short	(.L_2 - .L_1)
	.align		4
.L_1:
        /*0004*/ 	.word	index@(attn_fwd)
        /*0008*/ 	.word	0x00000048


	//----- nvinfo : EIATTR_FRAME_SIZE
	.align		4
.L_2:
        /*000c*/ 	.byte	0x04, 0x11
        /*000e*/ 	.short	(.L_4 - .L_3)
	.align		4
.L_3:
        /*0010*/ 	.word	index@(attn_fwd)
        /*0014*/ 	.word	0x00000000


	//----- nvinfo : EIATTR_MIN_STACK_SIZE
	.align		4
.L_4:
        /*0018*/ 	.byte	0x04, 0x12
        /*001a*/ 	.short	(.L_6 - .L_5)
	.align		4
.L_5:
        /*001c*/ 	.word	index@(attn_fwd)
        /*0020*/ 	.word	0x00000000
.L_6:


//--------------------- .nv.info.attn_fwd         --------------------------
	.section	.nv.info.attn_fwd,"",@"SHT_CUDA_INFO"
	.sectionflags	@""
	.align	4


	//----- nvinfo : EIATTR_CUDA_API_VERSION
	.align		4
        /*0000*/ 	.byte	0x04, 0x37
        /*0002*/ 	.short	(.L_8 - .L_7)
.L_7:
        /*0004*/ 	.word	0x00000082


	//----- nvinfo : EIATTR_SW2861232_WAR
	.align		4
.L_8:
        /*0008*/ 	.byte	0x01, 0x35
	.zero		2


	//----- nvinfo : EIATTR_PARAM_CBANK
	.align		4
        /*000c*/ 	.byte	0x04, 0x0a
        /*000e*/ 	.short	(.L_10 - .L_9)
	.align		4
.L_9:
        /*0010*/ 	.word	index@(.nv.constant0.attn_fwd)
        /*0014*/ 	.short	0x0160
        /*0016*/ 	.short	0x0088


	//----- nvinfo : EIATTR_CBANK_PARAM_SIZE
	.align		4
.L_10:
        /*0018*/ 	.byte	0x03, 0x19
        /*001a*/ 	.short	0x0088


	//----- nvinfo : EIATTR_KPARAM_INFO
	.align		4
        /*001c*/ 	.byte	0x04, 0x17
        /*001e*/ 	.short	(.L_12 - .L_11)
.L_11:
        /*0020*/ 	.word	0x00000000
        /*0024*/ 	.short	0x0019
        /*0026*/ 	.short	0x0080
        /*0028*/ 	.byte	0x00, 0xf4, 0x21, 0x00


	//----- nvinfo : EIATTR_KPARAM_INFO
	.align		4
.L_12:
        /*002c*/ 	.byte	0x04, 0x17
        /*002e*/ 	.short	(.L_14 - .L_13)
.L_13:
        /*0030*/ 	.word	0x00000000
        /*0034*/ 	.short	0x0018
        /*0036*/ 	.short	0x0078
        /*0038*/ 	.byte	0x00, 0xf4, 0x21, 0x00


	//----- nvinfo : EIATTR_KPARAM_INFO
	.align		4
.L_14:
        /*003c*/ 	.byte	0x04, 0x17
        /*003e*/ 	.short	(.L_16 - .L_15)
.L_15:
        /*0040*/ 	.word	0x00000000
        /*0044*/ 	.short	0x0017
        /*0046*/ 	.short	0x0070
        /*0048*/ 	.byte	0x00, 0xf0, 0x11, 0x00


	//----- nvinfo : EIATTR_KPARAM_INFO
	.align		4
.L_16:
        /*004c*/ 	.byte	0x04, 0x17
        /*004e*/ 	.short	(.L_18 - .L_17)
.L_17:
        /*0050*/ 	.word	0x00000000
        /*0054*/ 	.short	0x0016
        /*0056*/ 	.short	0x006c
        /*0058*/ 	.byte	0x00, 0xf0, 0x11, 0x00


	//----- nvinfo : EIATTR_KPARAM_INFO
	.align		4
.L_18:
        /*005c*/ 	.byte	0x04, 0x17
        /*005e*/ 	.short	(.L_20 - .L_19)
.L_19:
        /*0060*/ 	.word	0x00000000
        /*0064*/ 	.short	0x0015
        /*0066*/ 	.short	0x0068
        /*0068*/ 	.byte	0x00, 0xf0, 0x11, 0x00


	//----- nvinfo : EIATTR_KPARAM_INFO
	.align		4
.L_20:
        /*006c*/ 	.byte	0x04, 0x17
        /*006e*/ 	.short	(.L_22 - .L_21)
.L_21:
        /*0070*/ 	.word	0x00000000
        /*0074*/ 	.short	0x0014
        /*0076*/ 	.short	0x0064
        /*0078*/ 	.byte	0x00, 0xf0, 0x11, 0x00


	//----- nvinfo : EIATTR_KPARAM_INFO
	.align		4
.L_22:
        /*007c*/ 	.byte	0x04, 0x17
        /*007e*/ 	.short	(.L_24 - .L_23)
.L_23:
        /*0080*/ 	.word	0x00000000
        /*0084*/ 	.short	0x0013
        /*0086*/ 	.short	0x0060
        /*0088*/ 	.byte	0x00, 0xf0, 0x11, 0x00


	//----- nvinfo : EIATTR_KPARAM_INFO
	.align		4
.L_24:
        /*008c*/ 	.byte	0x04, 0x17
        /*008e*/ 	.short	(.L_26 - .L_25)
.L_25:
        /*0090*/ 	.word	0x00000000
        /*0094*/ 	.short	0x0012
        /*0096*/ 	.short	0x005c
        /*0098*/ 	.byte	0x00, 0xf0, 0x11, 0x00


	//----- nvinfo : EIATTR_KPARAM_INFO
	.align		4
.L_26:
        /*009c*/ 	.byte	0x04, 0x17
        /*009e*/ 	.short	(.L_28 - .L_27)
.L_27:
        /*00a0*/ 	.word	0x00000000
        /*00a4*/ 	.short	0x0011
        /*00a6*/ 	.short	0x0058
        /*00a8*/ 	.byte	0x00, 0xf0, 0x11, 0x00


	//----- nvinfo : EIATTR_KPARAM_INFO
	.align		4
.L_28:
        /*00ac*/ 	.byte	0x04, 0x17
        /*00ae*/ 	.short	(.L_30 - .L_29)
.L_29:
        /*00b0*/ 	.word	0x00000000
        /*00b4*/ 	.short	0x0010
        /*00b6*/ 	.short	0x0054
        /*00b8*/ 	.byte	0x00, 0xf0, 0x11, 0x00


	//----- nvinfo : EIATTR_KPARAM_INFO
	.align		4
.L_30:
        /*00bc*/ 	.byte	0x04, 0x17
        /*00be*/ 	.short	(.L_32 - .L_31)
.L_31:
        /*00c0*/ 	.word	0x00000000
        /*00c4*/ 	.short	0x000f
        /*00c6*/ 	.short	0x0050
        /*00c8*/ 	.byte	0x00, 0xf0, 0x11, 0x00


	//----- nvinfo : EIATTR_KPARAM_INFO
	.align		4
.L_32:
        /*00cc*/ 	.byte	0x04, 0x17
        /*00ce*/ 	.short	(.L_34 - .L_33)
.L_33:
        /*00d0*/ 	.word	0x00000000
        /*00d4*/ 	.short	0x000e
        /*00d6*/ 	.short	0x004c
        /*00d8*/ 	.byte	0x00, 0xf0, 0x11, 0x00


	//----- nvinfo : EIATTR_KPARAM_INFO
	.align		4
.L_34:
        /*00dc*/ 	.byte	0x04, 0x17
        /*00de*/ 	.short	(.L_36 - .L_35)
.L_35:
        /*00e0*/ 	.word	0x00000000
        /*00e4*/ 	.short	0x000d
        /*00e6*/ 	.short	0x0048
        /*00e8*/ 	.byte	0x00, 0xf0, 0x11, 0x00


	//----- nvinfo : EIATTR_KPARAM_INFO
	.align		4
.L_36:
        /*00ec*/ 	.byte	0x04, 0x17
        /*00ee*/ 	.short	(.L_38 - .L_37)
.L_37:
        /*00f0*/ 	.word	0x00000000
        /*00f4*/ 	.short	0x000c
        /*00f6*/ 	.short	0x0044
        /*00f8*/ 	.byte	0x00, 0xf0, 0x11, 0x00


	//----- nvinfo : EIATTR_KPARAM_INFO
	.align		4
.L_38:
        /*00fc*/ 	.byte	0x04, 0x17
        /*00fe*/ 	.short	(.L_40 - .L_39)
.L_39:
        /*0100*/ 	.word	0x00000000
        /*0104*/ 	.short	0x000b
        /*0106*/ 	.short	0x0040
        /*0108*/ 	.byte	0x00, 0xf0, 0x11, 0x00


	//----- nvinfo : EIATTR_KPARAM_INFO
	.align		4
.L_40:
        /*010c*/ 	.byte	0x04, 0x17
        /*010e*/ 	.short	(.L_42 - .L_41)
.L_41:
        /*0110*/ 	.word	0x00000000
        /*0114*/ 	.short	0x000a
        /*0116*/ 	.short	0x003c
        /*0118*/ 	.byte	0x00, 0xf0, 0x11, 0x00


	//----- nvinfo : EIATTR_KPARAM_INFO
	.align		4
.L_42:
        /*011c*/ 	.byte	0x04, 0x17
        /*011e*/ 	.short	(.L_44 - .L_43)
.L_43:
        /*0120*/ 	.word	0x00000000
        /*0124*/ 	.short	0x0009
        /*0126*/ 	.short	0x0038
        /*0128*/ 	.byte	0x00, 0xf0, 0x11, 0x00


	//----- nvinfo : EIATTR_KPARAM_INFO
	.align		4
.L_44:
        /*012c*/ 	.byte	0x04, 0x17
        /*012e*/ 	.short	(.L_46 - .L_45)
.L_45:
        /*0130*/ 	.word	0x00000000
        /*0134*/ 	.short	0x0008
        /*0136*/ 	.short	0x0034
        /*0138*/ 	.byte	0x00, 0xf0, 0x11, 0x00


	//----- nvinfo : EIATTR_KPARAM_INFO
	.align		4
.L_46:
        /*013c*/ 	.byte	0x04, 0x17
        /*013e*/ 	.short	(.L_48 - .L_47)
.L_47:
        /*0140*/ 	.word	0x00000000
        /*0144*/ 	.short	0x0007
        /*0146*/ 	.short	0x0030
        /*0148*/ 	.byte	0x00, 0xf0, 0x11, 0x00


	//----- nvinfo : EIATTR_KPARAM_INFO
	.align		4
.L_48:
        /*014c*/ 	.byte	0x04, 0x17
        /*014e*/ 	.short	(.L_50 - .L_49)
.L_49:
        /*0150*/ 	.word	0x00000000
        /*0154*/ 	.short	0x0006
        /*0156*/ 	.short	0x002c
        /*0158*/ 	.byte	0x00, 0xf0, 0x11, 0x00


	//----- nvinfo : EIATTR_KPARAM_INFO
	.align		4
.L_50:
        /*015c*/ 	.byte	0x04, 0x17
        /*015e*/ 	.short	(.L_52 - .L_51)
.L_51:
        /*0160*/ 	.word	0x00000000
        /*0164*/ 	.short	0x0005
        /*0166*/ 	.short	0x0028
        /*0168*/ 	.byte	0x00, 0xf0, 0x11, 0x00


	//----- nvinfo : EIATTR_KPARAM_INFO
	.align		4
.L_52:
        /*016c*/ 	.byte	0x04, 0x17
        /*016e*/ 	.short	(.L_54 - .L_53)
.L_53:
        /*0170*/ 	.word	0x00000000
        /*0174*/ 	.short	0x0004
        /*0176*/ 	.short	0x0020
        /*0178*/ 	.byte	0x00, 0xf4, 0x21, 0x00


	//----- nvinfo : EIATTR_KPARAM_INFO
	.align		4
.L_54:
        /*017c*/ 	.byte	0x04, 0x17
        /*017e*/ 	.short	(.L_56 - .L_55)
.L_55:
        /*0180*/ 	.word	0x00000000
        /*0184*/ 	.short	0x0003
        /*0186*/ 	.short	0x0018
        /*0188*/ 	.byte	0x00, 0xf4, 0x21, 0x00


	//----- nvinfo : EIATTR_KPARAM_INFO
	.align		4
.L_56:
        /*018c*/ 	.byte	0x04, 0x17
        /*018e*/ 	.short	(.L_58 - .L_57)
.L_57:
        /*0190*/ 	.word	0x00000000
        /*0194*/ 	.short	0x0002
        /*0196*/ 	.short	0x0010
        /*0198*/ 	.byte	0x00, 0xf4, 0x21, 0x00


	//----- nvinfo : EIATTR_KPARAM_INFO
	.align		4
.L_58:
        /*019c*/ 	.byte	0x04, 0x17
        /*019e*/ 	.short	(.L_60 - .L_59)
.L_59:
        /*01a0*/ 	.word	0x00000000
        /*01a4*/ 	.short	0x0001
        /*01a6*/ 	.short	0x0008
        /*01a8*/ 	.byte	0x00, 0xf4, 0x21, 0x00


	//----- nvinfo : EIATTR_KPARAM_INFO
	.align		4
.L_60:
        /*01ac*/ 	.byte	0x04, 0x17
        /*01ae*/ 	.short	(.L_62 - .L_61)
.L_61:
        /*01b0*/ 	.word	0x00000000
        /*01b4*/ 	.short	0x0000
        /*01b6*/ 	.short	0x0000
        /*01b8*/ 	.byte	0x00, 0xf4, 0x21, 0x00


	//----- nvinfo : EIATTR_MAXREG_COUNT
	.align		4
.L_62:
        /*01bc*/ 	.byte	0x03, 0x1b
        /*01be*/ 	.short	0x00ff


	//----- nvinfo : EIATTR_NUM_BARRIERS
	.align		4
        /*01c0*/ 	.byte	0x02, 0x4c
        /*01c2*/ 	.byte	0x01
	.zero		1


	//----- nvinfo : EIATTR_MERCURY_ISA_VERSION
	.align		4
        /*01c4*/ 	.byte	0x03, 0x5f
        /*01c6*/ 	.short	0x0000


	//----- nvinfo : EIATTR_COOP_GROUP_MASK_REGIDS
	.align		4
        /*01c8*/ 	.byte	0x04, 0x29
        /*01ca*/ 	.short	(.L_64 - .L_63)


	//   ....[0]....
.L_63:
        /*01cc*/ 	.word	0xffffffff


	//   ....[1]....
        /*01d0*/ 	.word	0xffffffff


	//   ....[2]....
        /*01d4*/ 	.word	0xffffffff


	//   ....[3]....
        /*01d8*/ 	.word	0xffffffff


	//   ....[4]....
        /*01dc*/ 	.word	0xffffffff


	//   ....[5]....
        /*01e0*/ 	.word	0xffffffff


	//   ....[6]....
        /*01e4*/ 	.word	0xffffffff


	//   ....[7]....
        /*01e8*/ 	.word	0xffffffff


	//----- nvinfo : EIATTR_COOP_GROUP_INSTR_OFFSETS
	.align		4
.L_64:
        /*01ec*/ 	.byte	0x04, 0x28
        /*01ee*/ 	.short	(.L_66 - .L_65)


	//   ....[0]....
.L_65:
        /*01f0*/ 	.word	0x00000e80


	//   ....[1]....
        /*01f4*/ 	.word	0x00000f60


	//   ....[2]....
        /*01f8*/ 	.word	0x00000f70


	//   ....[3]....
        /*01fc*/ 	.word	0x00000fa0


	//   ....[4]....
        /*0200*/ 	.word	0x00001320


	//   ....[5]....
        /*0204*/ 	.word	0x00001330


	//   ....[6]....
        /*0208*/ 	.word	0x000013e0


	//   ....[7]....
        /*020c*/ 	.word	0x00001410


	//----- nvinfo : EIATTR_EXIT_INSTR_OFFSETS
	.align		4
.L_66:
        /*0210*/ 	.byte	0x04, 0x1c
        /*0212*/ 	.short	(.L_68 - .L_67)


	//   ....[0]....
.L_67:
        /*0214*/ 	.word	0x00002280


	//   ....[1]....
        /*0218*/ 	.word	0x00002320


	//----- nvinfo : EIATTR_REQNTID
	.align		4
.L_68:
        /*021c*/ 	.byte	0x04, 0x10
        /*021e*/ 	.short	(.L_70 - .L_69)
.L_69:
        /*0220*/ 	.word	0x00000080
        /*0224*/ 	.word	0x00000001
        /*0228*/ 	.word	0x00000001
.L_70:


//--------------------- .nv.callgraph             --------------------------
	.section	.nv.callgraph,"",@"SHT_CUDA_CALLGRAPH"
	.align	4
	.sectionentsize	8
	.align		4
        /*0000*/ 	.word	0x00000000
	.align		4
        /*0004*/ 	.word	0xffffffff
	.align		4
        /*0008*/ 	.word	0x00000000
	.align		4
        /*000c*/ 	.word	0xfffffffe
	.align		4
        /*0010*/ 	.word	0x00000000
	.align		4
        /*0014*/ 	.word	0xfffffffd
	.align		4
        /*0018*/ 	.word	0x00000000
	.align		4
        /*001c*/ 	.word	0xfffffffc


//--------------------- .nv.rel.action            --------------------------
	.section	.nv.rel.action,"",@"SHT_CUDA_RELOCINFO"
	.align	8
	.sectionentsize	8
        /*0000*/ 	.byte	0x73, 0x00, 0x00, 0x00, 0x00, 0x00, 0x00, 0x00, 0x00, 0x00, 0x00, 0x11, 0x25, 0x00, 0x05, 0x36


//--------------------- .nv.constant4             --------------------------
	.section	.nv.constant4,"a",@progbits
	.align	8
	.align		8
.nv.constant4:
        /*0000*/ 	.dword	_$_str


//--------------------- .nv.constant0.attn_fwd    --------------------------
	.section	.nv.constant0.attn_fwd,"a",@progbits
	.sectionflags	@""
	.align	4
.nv.constant0.attn_fwd:
	.zero		488


//--------------------- .text.attn_fwd            --------------------------
	.section	.text.attn_fwd,"ax",@progbits
	.sectioninfo	@"SHI_REGISTERS=72"
	.align	128
        .global         attn_fwd
        .type           attn_fwd,@function
        .size           attn_fwd,(.L_x_3 - attn_fwd)
        .other          attn_fwd,@"STO_CUDA_ENTRY STV_DEFAULT"
attn_fwd:
.text.attn_fwd:
[----:B------:R-:W-:Y:S02]  /*0000*/  IMAD.MOV.U32 R1, RZ, RZ, c[0x0][0x28] ;  /* 0x00000a00ff017624 */ /* 0x000fe400078e00ff */
[----:B------:R-:W0:Y:S01]  /*0010*/  S2R R5, SR_CTAID.X ;  /* 0x0000000000057919 */ /* 0x000e220000002500 */
[----:B------:R-:W-:Y:S01]  /*0020*/  MOV R13, c[0x0][0x198] ;  /* 0x00006600000d7a02 */ /* 0x000fe20000000f00 */
[----:B------:R-:W-:Y:S02]  /*0030*/  ULDC.64 UR6, c[0x0][0x118] ;  /* 0x0000460000067ab9 */ /* 0x000fe40000000a00 */
[----:B------:R-:W1:Y:S04]  /*0040*/  S2R R64, SR_TID.X ;  /* 0x0000000000407919 */ /* 0x000e680000002100 */
[----:B------:R-:W2:Y:S01]  /*0050*/  S2R R26, SR_CTAID.Y ;  /* 0x00000000001a7919 */ /* 0x000ea20000002600 */
[----:B0-----:R-:W-:Y:S01]  /*0060*/  IMAD.SHL.U32 R5, R5, 0x20, RZ ;  /* 0x0000002005057824 */ /* 0x001fe200078e00ff */
[----:B-1----:R-:W-:-:S04]  /*0070*/  SHF.R.U32.HI R63, RZ, 0x5, R64 ;  /* 0x00000005ff3f7819 */ /* 0x002fc80000011640 */
[----:B------:R-:W-:Y:S02]  /*0080*/  LOP3.LUT R61, R5, 0x1f, R64, 0xf8, !PT ;  /* 0x0000001f053d7812 */ /* 0x000fe400078ef840 */
[----:B------:R-:W-:Y:S01]  /*0090*/  SGXT.U32 R63, R63, 0x2 ;  /* 0x000000023f3f781a */ /* 0x000fe20000000000 */
[----:B--2---:R-:W-:Y:S02]  /*00a0*/  IMAD R0, R26, c[0x0][0x190], RZ ;  /* 0x000064001a007a24 */ /* 0x004fe400078e02ff */
[----:B------:R-:W-:Y:S02]  /*00b0*/  IMAD R3, R61, c[0x0][0x194], RZ ;  /* 0x000065003d037a24 */ /* 0x000fe400078e02ff */
[----:B------:R-:W-:Y:S02]  /*00c0*/  IMAD R4, R63, c[0x0][0x198], RZ ;  /* 0x000066003f047a24 */ /* 0x000fe400078e02ff */
[----:B------:R-:W-:Y:S01]  /*00d0*/  IMAD.SHL.U32 R2, R0, 0x2, RZ ;  /* 0x0000000200027824 */ /* 0x000fe200078e00ff */
[----:B------:R-:W-:Y:S01]  /*00e0*/  SHF.L.U32 R7, R3, 0x1, RZ ;  /* 0x0000000103077819 */ /* 0x000fe200000006ff */
[----:B------:R-:W-:-:S02]  /*00f0*/  IMAD R10, R13, 0x4, R4 ;  /* 0x000000040d0a7824 */ /* 0x000fc400078e0204 */
[----:B------:R-:W-:Y:S01]  /*0100*/  IMAD.HI R0, R0, 0x2, RZ ;  /* 0x0000000200007827 */ /* 0x000fe200078e02ff */
[----:B------:R-:W-:Y:S02]  /*0110*/  IADD3 R15, P0, P1, R7, c[0x0][0x160], R2 ;  /* 0x00005800070f7a10 */ /* 0x000fe4000791e002 */
[----:B------:R-:W-:Y:S01]  /*0120*/  LEA R7, R13, R10, 0x2 ;  /* 0x0000000a0d077211 */ /* 0x000fe200078e10ff */
[----:B------:R-:W-:-:S05]  /*0130*/  IMAD.HI R3, R3, 0x2, RZ ;  /* 0x0000000203037827 */ /* 0x000fca00078e02ff */
[----:B------:R-:W-:Y:S01]  /*0140*/  IADD3.X R21, R3, c[0x0][0x164], R0, P0, P1 ;  /* 0x0000590003157a10 */ /* 0x000fe200007e2400 */
[----:B------:R-:W-:Y:S01]  /*0150*/  IMAD R0, R13, 0x4, R7 ;  /* 0x000000040d007824 */ /* 0x000fe200078e0207 */
[CC--:B------:R-:W-:Y:S02]  /*0160*/  LEA R2, P0, R4.reuse, R15.reuse, 0x1 ;  /* 0x0000000f04027211 */ /* 0x0c0fe400078008ff */
[----:B------:R-:W-:Y:S02]  /*0170*/  LEA R8, P1, R7, R15, 0x1 ;  /* 0x0000000f07087211 */ /* 0x000fe400078208ff */
[----:B------:R-:W-:Y:S02]  /*0180*/  LEA.HI.X.SX32 R3, R4, R21, 0x1, P0 ;  /* 0x0000001504037211 */ /* 0x000fe400000f0eff */
[----:B------:R-:W-:Y:S02]  /*0190*/  LEA R6, P0, R10, R15, 0x1 ;  /* 0x0000000f0a067211 */ /* 0x000fe400078008ff */
[----:B------:R-:W-:Y:S01]  /*01a0*/  LEA R4, R13, R0, 0x2 ;  /* 0x000000000d047211 */ /* 0x000fe200078e10ff */
[----:B------:R0:W2:Y:S01]  /*01b0*/  LDG.E.U16 R19, [R2.64] ;  /* 0x0000000602137981 */ /* 0x0000a2000c1e1500 */
[----:B------:R-:W-:-:S02]  /*01c0*/  LEA.HI.X.SX32 R9, R7, R21, 0x1, P1 ;  /* 0x0000001507097211 */ /* 0x000fc400008f0eff */
[----:B------:R-:W-:Y:S01]  /*01d0*/  LEA.HI.X.SX32 R7, R10, R21, 0x1, P0 ;  /* 0x000000150a077211 */ /* 0x000fe200000f0eff */
[C---:B------:R-:W-:Y:S01]  /*01e0*/  IMAD R18, R13.reuse, 0x4, R4 ;  /* 0x000000040d127824 */ /* 0x040fe200078e0204 */
[----:B------:R-:W-:Y:S02]  /*01f0*/  LEA R10, P0, R0, R15, 0x1 ;  /* 0x0000000f000a7211 */ /* 0x000fe400078008ff */
[----:B------:R-:W-:Y:S01]  /*0200*/  LEA.HI R12, R64, 0x1c, RZ, 0x1b ;  /* 0x0000001c400c7811 */ /* 0x000fe200078fd8ff */
[----:B------:R-:W3:Y:S01]  /*0210*/  LDG.E.U16 R9, [R8.64] ;  /* 0x0000000608097981 */ /* 0x000ee2000c1e1500 */
[----:B------:R-:W-:Y:S02]  /*0220*/  LEA.HI.X.SX32 R11, R0, R21, 0x1, P0 ;  /* 0x00000015000b7211 */ /* 0x000fe400000f0eff */
[----:B------:R-:W-:Y:S01]  /*0230*/  LEA R0, R13, R18, 0x2 ;  /* 0x000000120d007211 */ /* 0x000fe200078e10ff */
[----:B------:R-:W-:Y:S01]  /*0240*/  IMAD R17, R12, c[0x0][0x198], RZ ;  /* 0x000066000c117a24 */ /* 0x000fe200078e02ff */
[-C--:B------:R-:W-:Y:S01]  /*0250*/  LEA R12, P0, R4, R15.reuse, 0x1 ;  /* 0x0000000f040c7211 */ /* 0x080fe200078008ff */
[----:B------:R1:W4:Y:S01]  /*0260*/  LDG.E.U16 R7, [R6.64] ;  /* 0x0000000606077981 */ /* 0x000322000c1e1500 */
[----:B------:R-:W-:-:S02]  /*0270*/  LEA R14, P1, R0, R15, 0x1 ;  /* 0x0000000f000e7211 */ /* 0x000fc400078208ff */
[----:B------:R-:W-:Y:S01]  /*0280*/  LEA.HI.X.SX32 R13, R4, R21, 0x1, P0 ;  /* 0x00000015040d7211 */ /* 0x000fe200000f0eff */
[----:B------:R-:W5:Y:S01]  /*0290*/  LDG.E.U16 R11, [R10.64] ;  /* 0x000000060a0b7981 */ /* 0x000f62000c1e1500 */
[CC--:B------:R-:W-:Y:S02]  /*02a0*/  LEA R16, P2, R17.reuse, R15.reuse, 0x1 ;  /* 0x0000000f11107211 */ /* 0x0c0fe400078408ff */
[----:B0-----:R-:W-:Y:S02]  /*02b0*/  LEA R2, P0, R18, R15, 0x1 ;  /* 0x0000000f12027211 */ /* 0x001fe400078008ff */
[-C--:B------:R-:W-:Y:S01]  /*02c0*/  LEA.HI.X.SX32 R15, R0, R21.reuse, 0x1, P1 ;  /* 0x00000015000f7211 */ /* 0x080fe200008f0eff */
[----:B------:R-:W4:Y:S05]  /*02d0*/  LDG.E.U16 R13, [R12.64] ;  /* 0x000000060c0d7981 */ /* 0x000f2a000c1e1500 */
[----:B------:R-:W5:Y:S01]  /*02e0*/  LDG.E.U16 R15, [R14.64] ;  /* 0x000000060e0f7981 */ /* 0x000f62000c1e1500 */
[----:B------:R-:W-:-:S02]  /*02f0*/  LEA.HI.X.SX32 R17, R17, R21, 0x1, P2 ;  /* 0x0000001511117211 */ /* 0x000fc400010f0eff */
[----:B------:R-:W-:-:S03]  /*0300*/  LEA.HI.X.SX32 R3, R18, R21, 0x1, P0 ;  /* 0x0000001512037211 */ /* 0x000fc600000f0eff */
[----:B------:R0:W5:Y:S04]  /*0310*/  LDG.E.U16 R23, [R16.64] ;  /* 0x0000000610177981 */ /* 0x000168000c1e1500 */
[----:B------:R0:W5:Y:S01]  /*0320*/  LDG.E.U16 R21, [R2.64] ;  /* 0x0000000602157981 */ /* 0x000162000c1e1500 */
[----:B------:R-:W-:Y:S01]  /*0330*/  SHF.R.S32.HI R0, RZ, 0x6, R64 ;  /* 0x00000006ff007819 */ /* 0x000fe20000011440 */
[----:B------:R-:W-:-:S03]  /*0340*/  IMAD.SHL.U32 R67, R64, 0x2, RZ ;  /* 0x0000000240437824 */ /* 0x000fc600078e00ff */
[----:B------:R-:W-:-:S04]  /*0350*/  SGXT R0, R0, 0x1 ;  /* 0x000000010000781a */ /* 0x000fc80000000200 */
[----:B------:R-:W-:-:S04]  /*0360*/  LOP3.LUT R0, R0, 0x90, RZ, 0xc0, !PT ;  /* 0x0000009000007812 */ /* 0x000fc800078ec0ff */
[----:B------:R-:W-:-:S04]  /*0370*/  LOP3.LUT R0, R0, 0x7e, R67, 0x78, !PT ;  /* 0x0000007e00007812 */ /* 0x000fc800078e7843 */
[----:B------:R-:W-:Y:S02]  /*0380*/  LOP3.LUT R60, R0, 0x20, RZ, 0x3c, !PT ;  /* 0x00000020003c7812 */ /* 0x000fe400078e3cff */
[----:B------:R-:W-:-:S04]  /*0390*/  IADD3 R65, R5, 0x20, RZ ;  /* 0x0000002005417810 */ /* 0x000fc80007ffe0ff */
[----:B------:R-:W-:Y:S01]  /*03a0*/  ISETP.GE.AND P0, PT, R65, 0x1, PT ;  /* 0x000000014100780c */ /* 0x000fe20003f06270 */
[----:B0-----:R-:W-:Y:S01]  /*03b0*/  IMAD.MOV.U32 R3, RZ, RZ, 0x3f800000 ;  /* 0x3f800000ff037424 */ /* 0x001fe200078e00ff */
[----:B------:R-:W-:Y:S01]  /*03c0*/  MOV R40, 0xff800000 ;  /* 0xff80000000287802 */ /* 0x000fe20000000f00 */
[----:B------:R-:W-:Y:S01]  /*03d0*/  IMAD.MOV.U32 R41, RZ, RZ, -0x800000 ;  /* 0xff800000ff297424 */ /* 0x000fe200078e00ff */
[----:B-1----:R-:W-:Y:S01]  /*03e0*/  MOV R6, 0x3f800000 ;  /* 0x3f80000000067802 */ /* 0x002fe20000000f00 */
[----:B------:R-:W-:Y:S01]  /*03f0*/  CS2R R28, SRZ ;  /* 0x00000000001c7805 */ /* 0x000fe2000001ff00 */
[----:B------:R-:W-:Y:S01]  /*0400*/  CS2R R30, SRZ ;  /* 0x00000000001e7805 */ /* 0x000fe2000001ff00 */
[----:B------:R-:W-:Y:S01]  /*0410*/  CS2R R16, SRZ ;  /* 0x0000000000107805 */ /* 0x000fe2000001ff00 */
[C---:B------:R-:W-:Y:S01]  /*0420*/  SHF.L.U32 R25, R64.reuse, 0x6, RZ ;  /* 0x0000000640197819 */ /* 0x040fe200000006ff */
[C---:B------:R-:W-:Y:S01]  /*0430*/  IMAD.SHL.U32 R24, R64.reuse, 0x8, RZ ;  /* 0x0000000840187824 */ /* 0x040fe200078e00ff */
[----:B------:R-:W-:Y:S01]  /*0440*/  LOP3.LUT R69, R64, 0x10, RZ, 0xc0, !PT ;  /* 0x0000001040457812 */ /* 0x000fe200078ec0ff */
[----:B--2---:R0:W-:Y:S04]  /*0450*/  STS.U16 [R0], R19 ;  /* 0x0000001300007388 */ /* 0x0041e80000000400 */
[----:B---3--:R-:W-:Y:S04]  /*0460*/  STS.U16 [R0+0x200], R9 ;  /* 0x0002000900007388 */ /* 0x008fe80000000400 */
[----:B----4-:R1:W-:Y:S04]  /*0470*/  STS.U16 [R0+0x400], R13 ;  /* 0x0004000d00007388 */ /* 0x0103e80000000400 */
[----:B-----5:R2:W-:Y:S04]  /*0480*/  STS.U16 [R0+0x600], R15 ;  /* 0x0006000f00007388 */ /* 0x0205e80000000400 */
[----:B------:R-:W-:Y:S04]  /*0490*/  STS.U16 [R60+0x100], R7 ;  /* 0x000100073c007388 */ /* 0x000fe80000000400 */
[----:B------:R-:W-:Y:S01]  /*04a0*/  STS.U16 [R60+0x300], R11 ;  /* 0x0003000b3c007388 */ /* 0x000fe20000000400 */
[----:B0-----:R-:W-:Y:S01]  /*04b0*/  CS2R R18, SRZ ;  /* 0x0000000000127805 */ /* 0x001fe2000001ff00 */
[----:B-1----:R-:W-:Y:S01]  /*04c0*/  CS2R R12, SRZ ;  /* 0x00000000000c7805 */ /* 0x002fe2000001ff00 */
[----:B--2---:R-:W-:Y:S01]  /*04d0*/  CS2R R14, SRZ ;  /* 0x00000000000e7805 */ /* 0x004fe2000001ff00 */
[----:B------:R0:W-:Y:S04]  /*04e0*/  STS.U16 [R60+0x500], R21 ;  /* 0x000500153c007388 */ /* 0x0001e80000000400 */
[----:B------:R1:W-:Y:S01]  /*04f0*/  STS.U16 [R60+0x700], R23 ;  /* 0x000700173c007388 */ /* 0x0003e20000000400 */
[----:B0-----:R-:W-:Y:S01]  /*0500*/  CS2R R20, SRZ ;  /* 0x0000000000147805 */ /* 0x001fe2000001ff00 */
[----:B-1----:R-:W-:Y:S01]  /*0510*/  CS2R R22, SRZ ;  /* 0x0000000000167805 */ /* 0x002fe2000001ff00 */
[----:B------:R-:W-:Y:S05]  /*0520*/  @!P0 BRA `(.L_x_0) ;  /* 0x0000103000008947 */ /* 0x000fea0003800000 */
[----:B------:R-:W-:Y:S01]  /*0530*/  LOP3.LUT R2, R64, 0x1f, RZ, 0xc0, !PT ;  /* 0x0000001f40027812 */ /* 0x000fe200078ec0ff */
[----:B------:R-:W-:Y:S01]  /*0540*/  IMAD R3, R26, c[0x0][0x1a0], RZ ;  /* 0x000068001a037a24 */ /* 0x000fe200078e02ff */
[C---:B------:R-:W-:Y:S01]  /*0550*/  LOP3.LUT R6, R64.reuse, 0xf, RZ, 0xc0, !PT ;  /* 0x0000000f40067812 */ /* 0x040fe200078ec0ff */
[----:B------:R-:W-:Y:S01]  /*0560*/  IMAD.MOV.U32 R16, RZ, RZ, c[0x0][0x1b8] ;  /* 0x00006e00ff107624 */ /* 0x000fe200078e00ff */
[----:B------:R-:W-:Y:S01]  /*0570*/  LOP3.LUT R9, R64, 0x20, RZ, 0xc0, !PT ;  /* 0x0000002040097812 */ /* 0x000fe200078ec0ff */
[----:B------:R-:W-:Y:S01]  /*0580*/  IMAD R4, R2, c[0x0][0x1a8], RZ ;  /* 0x00006a0002047a24 */ /* 0x000fe200078e02ff */
[----:B------:R-:W-:Y:S01]  /*0590*/  SHF.L.U32 R2, R3, 0x1, RZ ;  /* 0x0000000103027819 */ /* 0x000fe200000006ff */
[----:B------:R-:W-:Y:S01]  /*05a0*/  IMAD R8, R6, c[0x0][0x1b4], RZ ;  /* 0x00006d0006087a24 */ /* 0x000fe200078e02ff */
[----:B------:R-:W-:Y:S01]  /*05b0*/  SHF.R.U32.HI R10, RZ, 0x1, R9 ;  /* 0x00000001ff0a7819 */ /* 0x000fe20000011609 */
[----:B------:R-:W-:Y:S01]  /*05c0*/  IMAD.SHL.U32 R7, R4, 0x2, RZ ;  /* 0x0000000204077824 */ /* 0x000fe200078e00ff */
[----:B------:R-:W-:Y:S01]  /*05d0*/  SHF.R.U32.HI R11, RZ, 0x2, R64 ;  /* 0x00000002ff0b7819 */ /* 0x000fe20000011640 */
[----:B------:R-:W-:Y:S01]  /*05e0*/  IMAD.SHL.U32 R9, R8, 0x2, RZ ;  /* 0x0000000208097824 */ /* 0x000fe200078e00ff */
[----:B------:R-:W-:Y:S01]  /*05f0*/  LOP3.LUT R58, R25, 0x1c0, RZ, 0xc0, !PT ;  /* 0x000001c0193a7812 */ /* 0x000fe200078ec0ff */
[----:B------:R-:W-:Y:S01]  /*0600*/  IMAD.HI R3, R3, 0x2, RZ ;  /* 0x0000000203037827 */ /* 0x000fe200078e02ff */
[----:B------:R-:W-:Y:S01]  /*0610*/  IADD3 R48, P0, P1, R7, c[0x0][0x168], R2 ;  /* 0x00005a0007307a10 */ /* 0x000fe2000791e002 */
[----:B------:R-:W-:Y:S01]  /*0620*/  CS2R R28, SRZ ;  /* 0x00000000001c7805 */ /* 0x000fe2000001ff00 */
[----:B------:R-:W-:Y:S01]  /*0630*/  SGXT.U32 R11, R11, 0x3 ;  /* 0x000000030b0b781a */ /* 0x000fe20000000000 */
[----:B------:R-:W-:Y:S01]  /*0640*/  IMAD R2, R26, c[0x0][0x1b0], RZ ;  /* 0x00006c001a027a24 */ /* 0x000fe200078e02ff */
[----:B------:R-:W-:Y:S01]  /*0650*/  MOV R14, c[0x0][0x1a4] ;  /* 0x00006900000e7a02 */ /* 0x000fe20000000f00 */
[----:B------:R-:W-:Y:S01]  /*0660*/  IMAD.HI R8, R8, 0x2, RZ ;  /* 0x0000000208087827 */ /* 0x000fe200078e02ff */
[----:B------:R-:W-:Y:S01]  /*0670*/  LOP3.LUT R58, R58, 0x30, R24, 0xf8, !PT ;  /* 0x000000303a3a7812 */ /* 0x000fe200078ef818 */
[----:B------:R-:W-:Y:S01]  /*0680*/  CS2R R30, SRZ ;  /* 0x00000000001e7805 */ /* 0x000fe2000001ff00 */
[C---:B------:R-:W-:Y:S01]  /*0690*/  SHF.L.U32 R6, R2.reuse, 0x1, RZ ;  /* 0x0000000102067819 */ /* 0x040fe200000006ff */
[----:B------:R-:W-:Y:S01]  /*06a0*/  IMAD.HI R7, R2, 0x2, RZ ;  /* 0x0000000202077827 */ /* 0x000fe200078e02ff */
[----:B------:R-:W-:Y:S01]  /*06b0*/  LOP3.LUT R66, R64, 0x3, RZ, 0xc0, !PT ;  /* 0x0000000340427812 */ /* 0x000fe200078ec0ff */
[----:B------:R-:W-:Y:S01]  /*06c0*/  CS2R R18, SRZ ;  /* 0x0000000000127805 */ /* 0x000fe2000001ff00 */
[----:B------:R-:W-:Y:S01]  /*06d0*/  IADD3 R44, P2, P3, R9, c[0x0][0x170], R6 ;  /* 0x00005c00092c7a10 */ /* 0x000fe20007b5e006 */
[----:B------:R-:W-:Y:S01]  /*06e0*/  IMAD.HI R2, R4, 0x2, RZ ;  /* 0x0000000204027827 */ /* 0x000fe200078e02ff */
[----:B------:R-:W-:Y:S01]  /*06f0*/  LOP3.LUT R4, R5, R10, R11, 0xfe, !PT ;  /* 0x0000000a05047212 */ /* 0x000fe200078efe0b */
[----:B------:R-:W-:Y:S01]  /*0700*/  CS2R R20, SRZ ;  /* 0x0000000000147805 */ /* 0x000fe2000001ff00 */
[----:B------:R-:W-:Y:S01]  /*0710*/  IADD3.X R12, R8, c[0x0][0x174], R7, P2, P3 ;  /* 0x00005d00080c7a10 */ /* 0x000fe200017e6407 */
[----:B------:R-:W-:Y:S01]  /*0720*/  IMAD.MOV.U32 R52, RZ, RZ, -0x800000 ;  /* 0xff800000ff347424 */ /* 0x000fe200078e00ff */
[----:B------:R-:W-:Y:S01]  /*0730*/  IADD3.X R10, R2, c[0x0][0x16c], R3, P0, P1 ;  /* 0x00005b00020a7a10 */ /* 0x000fe200007e2403 */
[----:B------:R-:W-:Y:S01]  /*0740*/  IMAD R3, R63, c[0x0][0x1a4], RZ ;  /* 0x000069003f037a24 */ /* 0x000fe200078e02ff */
[--C-:B------:R-:W-:Y:S01]  /*0750*/  SHF.R.U32.HI R2, RZ, 0x4, R64.reuse ;  /* 0x00000004ff027819 */ /* 0x100fe20000011640 */
[----:B------:R-:W-:Y:S01]  /*0760*/  CS2R R22, SRZ ;  /* 0x0000000000167805 */ /* 0x000fe2000001ff00 */
[----:B------:R-:W-:Y:S01]  /*0770*/  LOP3.LUT R5, R67, 0x10, RZ, 0xc0, !PT ;  /* 0x0000001043057812 */ /* 0x000fe200078ec0ff */
[----:B------:R-:W-:Y:S01]  /*0780*/  UMOV UR4, URZ ;  /* 0x0000003f00047c82 */ /* 0x000fe20008000000 */
[----:B------:R-:W-:Y:S01]  /*0790*/  SHF.R.S32.HI R8, RZ, 0x2, R64 ;  /* 0x00000002ff087819 */ /* 0x000fe20000011440 */
[----:B------:R-:W-:Y:S01]  /*07a0*/  UMOV UR5, URZ ;  /* 0x0000003f00057c82 */ /* 0x000fe20008000000 */
[----:B------:R-:W-:-:S02]  /*07b0*/  SGXT.U32 R2, R2, 0x3 ;  /* 0x000000030202781a */ /* 0x000fc40000000000 */
[----:B------:R-:W-:Y:S01]  /*07c0*/  LOP3.LUT R7, R5, 0x20, R64, 0xf8, !PT ;  /* 0x0000002005077812 */ /* 0x000fe200078ef840 */
[----:B------:R-:W-:Y:S01]  /*07d0*/  IMAD R5, R14, 0x4, R3 ;  /* 0x000000040e057824 */ /* 0x000fe200078e0203 */
[----:B------:R-:W-:Y:S02]  /*07e0*/  SGXT R8, R8, 0x1 ;  /* 0x000000010808781a */ /* 0x000fe40000000200 */
[----:B------:R-:W-:Y:S01]  /*07f0*/  LOP3.LUT R59, R58, R7, RZ, 0x3c, !PT ;  /* 0x000000073a3b7212 */ /* 0x000fe200078e3cff */
[----:B------:R-:W-:Y:S01]  /*0800*/  IMAD R7, R2, c[0x0][0x1b8], RZ ;  /* 0x00006e0002077a24 */ /* 0x000fe200078e02ff */
[----:B------:R-:W-:Y:S02]  /*0810*/  LOP3.LUT R9, R8, 0x90, RZ, 0xc0, !PT ;  /* 0x0000009008097812 */ /* 0x000fe400078ec0ff */
[C---:B------:R-:W-:Y:S02]  /*0820*/  SHF.L.U32 R6, R69.reuse, 0x5, RZ ;  /* 0x0000000545067819 */ /* 0x040fe400000006ff */
[----:B------:R-:W-:Y:S01]  /*0830*/  LEA R2, R14, R5, 0x2 ;  /* 0x000000050e027211 */ /* 0x000fe200078e10ff */
[----:B------:R-:W-:Y:S01]  /*0840*/  IMAD R8, R66, 0x20, R9 ;  /* 0x0000002042087824 */ /* 0x000fe200078e0209 */
[----:B------:R-:W-:Y:S01]  /*0850*/  LEA R9, R16, R7, 0x3 ;  /* 0x0000000710097211 */ /* 0x000fe200078e18ff */
[----:B------:R-:W-:Y:S01]  /*0860*/  IMAD.IADD R59, R6, 0x1, R59 ;  /* 0x00000001063b7824 */ /* 0x000fe200078e023b */
[----:B------:R-:W-:Y:S01]  /*0870*/  LEA R50, P2, R2, R48, 0x1 ;  /* 0x0000003002327211 */ /* 0x000fe200078408ff */
[----:B------:R-:W-:Y:S01]  /*0880*/  IMAD R53, R69, -0x10, R6 ;  /* 0xfffffff045357824 */ /* 0x000fe200078e0206 */
[----:B------:R-:W-:Y:S01]  /*0890*/  LEA R6, R14, R2, 0x2 ;  /* 0x000000020e067211 */ /* 0x000fe200078e10ff */
[----:B------:R-:W-:Y:S01]  /*08a0*/  IMAD R11, R16, 0x8, R9 ;  /* 0x00000008100b7824 */ /* 0x000fe200078e0209 */
[-C--:B------:R-:W-:Y:S01]  /*08b0*/  LEA R56, P0, R3, R48.reuse, 0x1 ;  /* 0x0000003003387211 */ /* 0x080fe200078008ff */
[----:B------:R-:W-:Y:S01]  /*08c0*/  CS2R R14, SRZ ;  /* 0x00000000000e7805 */ /* 0x000fe2000001ff00 */
[----:B------:R-:W-:-:S02]  /*08d0*/  LEA R54, P1, R5, R48, 0x1 ;  /* 0x0000003005367211 */ /* 0x000fc400078208ff */
[----:B------:R-:W-:Y:S02]  /*08e0*/  LEA R48, P3, R6, R48, 0x1 ;  /* 0x0000003006307211 */ /* 0x000fe400078608ff */
[----:B------:R-:W-:Y:S02]  /*08f0*/  LOP3.LUT R8, R8, 0x10, R67, 0x78, !PT ;  /* 0x0000001008087812 */ /* 0x000fe400078e7843 */
[-C--:B------:R-:W-:Y:S01]  /*0900*/  LEA.HI.X.SX32 R51, R2, R10.reuse, 0x1, P2 ;  /* 0x0000000a02337211 */ /* 0x080fe200010f0eff */
[----:B------:R-:W-:Y:S01]  /*0910*/  IMAD R2, R16, 0x8, R11 ;  /* 0x0000000810027824 */ /* 0x000fe200078e020b */
[-C--:B------:R-:W-:Y:S01]  /*0920*/  LEA.HI.X.SX32 R57, R3, R10.reuse, 0x1, P0 ;  /* 0x0000000a03397211 */ /* 0x080fe200000f0eff */
[----:B------:R-:W-:Y:S01]  /*0930*/  CS2R R16, SRZ ;  /* 0x0000000000107805 */ /* 0x000fe2000001ff00 */
[-C--:B------:R-:W-:Y:S02]  /*0940*/  LEA.HI.X.SX32 R55, R5, R10.reuse, 0x1, P1 ;  /* 0x0000000a05377211 */ /* 0x080fe400008f0eff */
[----:B------:R-:W-:Y:S01]  /*0950*/  LEA.HI.X.SX32 R49, R6, R10, 0x1, P3 ;  /* 0x0000000a06317211 */ /* 0x000fe200018f0eff */
[----:B------:R-:W-:Y:S01]  /*0960*/  IMAD.MOV.U32 R6, RZ, RZ, 0x3f800000 ;  /* 0x3f800000ff067424 */ /* 0x000fe200078e00ff */
[----:B------:R-:W-:-:S02]  /*0970*/  IADD3 R53, R8, R53, RZ ;  /* 0x0000003508357210 */ /* 0x000fc40007ffe0ff */
[-C--:B------:R-:W-:Y:S02]  /*0980*/  LEA R46, P0, R7, R44.reuse, 0x1 ;  /* 0x0000002c072e7211 */ /* 0x080fe400078008ff */
[-C--:B------:R-:W-:Y:S02]  /*0990*/  LEA R8, P1, R9, R44.reuse, 0x1 ;  /* 0x0000002c09087211 */ /* 0x080fe400078208ff */
[-C--:B------:R-:W-:Y:S02]  /*09a0*/  LEA R10, P2, R11, R44.reuse, 0x1 ;  /* 0x0000002c0b0a7211 */ /* 0x080fe400078408ff */
[----:B------:R-:W-:Y:S02]  /*09b0*/  LEA R44, P3, R2, R44, 0x1 ;  /* 0x0000002c022c7211 */ /* 0x000fe400078608ff */
[-C--:B------:R-:W-:Y:S02]  /*09c0*/  LEA.HI.X.SX32 R47, R7, R12.reuse, 0x1, P0 ;  /* 0x0000000c072f7211 */ /* 0x080fe400000f0eff */
[----:B------:R-:W-:-:S02]  /*09d0*/  LEA.HI.X.SX32 R9, R9, R12, 0x1, P1 ;  /* 0x0000000c09097211 */ /* 0x000fc400008f0eff */
[-C--:B------:R-:W-:Y:S02]  /*09e0*/  LEA.HI.X.SX32 R11, R11, R12.reuse, 0x1, P2 ;  /* 0x0000000c0b0b7211 */ /* 0x080fe400010f0eff */
[----:B------:R-:W-:Y:S01]  /*09f0*/  LEA.HI.X.SX32 R45, R2, R12, 0x1, P3 ;  /* 0x0000000c022d7211 */ /* 0x000fe200018f0eff */
[----:B------:R-:W-:Y:S01]  /*0a00*/  IMAD.MOV.U32 R2, RZ, RZ, RZ ;  /* 0x000000ffff027224 */ /* 0x000fe200078e00ff */
[----:B------:R-:W-:Y:S01]  /*0a10*/  MOV R3, 0x3f800000 ;  /* 0x3f80000000037802 */ /* 0x000fe20000000f00 */
[----:B------:R-:W-:Y:S01]  /*0a20*/  CS2R R12, SRZ ;  /* 0x00000000000c7805 */ /* 0x000fe2000001ff00 */
[----:B------:R-:W-:Y:S02]  /*0a30*/  MOV R5, RZ ;  /* 0x000000ff00057202 */ /* 0x000fe40000000f00 */
[----:B------:R-:W-:Y:S02]  /*0a40*/  MOV R7, 0xff800000 ;  /* 0xff80000000077802 */ /* 0x000fe40000000f00 */
[----:B------:R-:W-:-:S02]  /*0a50*/  LOP3.LUT R58, R58, 0x30, R67, 0x78, !PT ;  /* 0x000000303a3a7812 */ /* 0x000fc400078e7843 */
[----:B------:R-:W-:Y:S02]  /*0a60*/  LOP3.LUT R62, R4, 0x8, RZ, 0xfc, !PT ;  /* 0x00000008043e7812 */ /* 0x000fe400078efcff */
.L_x_1:
[----:B------:R-:W-:-:S04]  /*0a70*/  IMAD.WIDE R26, R5, 0x2, R50 ;  /* 0x00000002051a7825 */ /* 0x000fc800078e0232 */
[C---:B------:R-:W-:Y:S02]  /*0a80*/  IMAD.WIDE R24, R5.reuse, 0x2, R56 ;  /* 0x0000000205187825 */ /* 0x040fe400078e0238 */
[----:B------:R-:W2:Y:S02]  /*0a90*/  LDG.E.U16 R27, [R26.64] ;  /* 0x000000061a1b7981 */ /* 0x000ea4000c1e1500 */
[C---:B------:R-:W-:Y:S02]  /*0aa0*/  IMAD.WIDE R32, R5.reuse, 0x2, R54 ;  /* 0x0000000205207825 */ /* 0x040fe400078e0236 */
[----:B------:R-:W3:Y:S02]  /*0ab0*/  LDG.E.U16 R68, [R24.64] ;  /* 0x0000000618447981 */ /* 0x000ee4000c1e1500 */
[----:B------:R-:W-:Y:S02]  /*0ac0*/  IMAD.WIDE R34, R5, 0x2, R48 ;  /* 0x0000000205227825 */ /* 0x000fe400078e0230 */
[----:B------:R-:W4:Y:S04]  /*0ad0*/  LDG.E.U16 R33, [R32.64] ;  /* 0x0000000620217981 */ /* 0x000f28000c1e1500 */
[----:B------:R-:W5:Y:S04]  /*0ae0*/  LDG.E.U16 R35, [R34.64] ;  /* 0x0000000622237981 */ /* 0x000f68000c1e1500 */
[----:B------:R-:W-:Y:S06]  /*0af0*/  BAR.SYNC.DEFER_BLOCKING 0x0 ;  /* 0x0000000000007b1d */ /* 0x000fec0000010000 */
[----:B--2---:R-:W-:Y:S04]  /*0b00*/  STS.U16 [R0+0xa00], R27 ;  /* 0x000a001b00007388 */ /* 0x004fe80000000400 */
[----:B---3--:R-:W-:Y:S04]  /*0b10*/  STS.U16 [R0+0x800], R68 ;  /* 0x0008004400007388 */ /* 0x008fe80000000400 */
[----:B----4-:R-:W-:Y:S04]  /*0b20*/  STS.U16 [R60+0x900], R33 ;  /* 0x000900213c007388 */ /* 0x010fe80000000400 */
[----:B-----5:R-:W-:Y:S04]  /*0b30*/  STS.U16 [R60+0xb00], R35 ;  /* 0x000b00233c007388 */ /* 0x020fe80000000400 */
[----:B------:R-:W-:Y:S06]  /*0b40*/  BAR.SYNC.DEFER_BLOCKING 0x0 ;  /* 0x0000000000007b1d */ /* 0x000fec0000010000 */
[----:B------:R-:W-:Y:S04]  /*0b50*/  LDSM.16.MT88.4 R24, [R59] ;  /* 0x000000003b18783b */ /* 0x000fe80000004200 */
[----:B------:R-:W0:Y:S04]  /*0b60*/  LDSM.16.M88.4 R40, [R58+0x800] ;  /* 0x000800003a28783b */ /* 0x000e280000000200 */
[----:B------:R-:W1:Y:S01]  /*0b70*/  LDSM.16.MT88.4 R32, [R59+0x400] ;  /* 0x000400003b20783b */ /* 0x000e620000004200 */
[----:B0-----:R-:W-:Y:S11]  /*0b80*/  HMMA.16816.F32 R36, R24, R40, RZ ;  /* 0x000000281824723c */ /* 0x001ff600000018ff */
[----:B------:R-:W-:Y:S11]  /*0b90*/  @!UPT UIADD3 URZ, URZ, URZ, URZ ;  /* 0x0000003f3f3ff290 */ /* 0x000ff6000fffe03f */
[----:B------:R-:W-:Y:S02]  /*0ba0*/  @!UPT UIADD3 URZ, URZ, URZ, URZ ;  /* 0x0000003f3f3ff290 */ /* 0x000fe4000fffe03f */
[----:B-1----:R-:W-:Y:S01]  /*0bb0*/  HMMA.16816.F32 R40, R32, R42, R36 ;  /* 0x0000002a2028723c */ /* 0x002fe20000001824 */
[----:B------:R-:W0:Y:S07]  /*0bc0*/  LDSM.16.M88.4 R36, [R58+0xa00] ;  /* 0x000a00003a24783b */ /* 0x000e2e0000000200 */
[----:B0-----:R-:W-:Y:S11]  /*0bd0*/  HMMA.16816.F32 R24, R24, R36, RZ ;  /* 0x000000241818723c */ /* 0x001ff600000018ff */
[----:B------:R-:W-:Y:S11]  /*0be0*/  @!UPT UIADD3 URZ, URZ, URZ, URZ ;  /* 0x0000003f3f3ff290 */ /* 0x000ff6000fffe03f */
[----:B------:R-:W-:Y:S02]  /*0bf0*/  @!UPT UIADD3 URZ, URZ, URZ, URZ ;  /* 0x0000003f3f3ff290 */ /* 0x000fe4000fffe03f */
[----:B------:R-:W-:Y:S07]  /*0c00*/  HMMA.16816.F32 R24, R32, R38, R24 ;  /* 0x000000262018723c */ /* 0x000fee0000001818 */
[----:B------:R-:W-:-:S05]  /*0c10*/  IMAD.WIDE R32, R2, 0x2, R46 ;  /* 0x0000000202207825 */ /* 0x000fca00078e022e */
[----:B------:R0:W2:Y:S01]  /*0c20*/  LDG.E.U16 R36, [R32.64] ;  /* 0x0000000620247981 */ /* 0x0000a2000c1e1500 */
[----:B------:R-:W-:-:S06]  /*0c30*/  IMAD.WIDE R34, R2, 0x2, R10 ;  /* 0x0000000202227825 */ /* 0x000fcc00078e020a */
[----:B------:R1:W3:Y:S01]  /*0c40*/  LDG.E.U16 R34, [R34.64] ;  /* 0x0000000622227981 */ /* 0x0002e2000c1e1500 */
[----:B0-----:R-:W-:-:S05]  /*0c50*/  IMAD.WIDE R32, R2, 0x2, R8 ;  /* 0x0000000202207825 */ /* 0x001fca00078e0208 */
[----:B------:R0:W4:Y:S02]  /*0c60*/  LDG.E.U16 R37, [R32.64] ;  /* 0x0000000620257981 */ /* 0x000124000c1e1500 */
[----:B0-----:R-:W-:-:S06]  /*0c70*/  IMAD.WIDE R32, R2, 0x2, R44 ;  /* 0x0000000202207825 */ /* 0x001fcc00078e022c */
[----:B------:R0:W5:Y:S04]  /*0c80*/  LDG.E.U16 R32, [R32.64] ;  /* 0x0000000620207981 */ /* 0x000168000c1e1500 */
[----:B------:R-:W-:Y:S01]  /*0c90*/  BAR.SYNC.DEFER_BLOCKING 0x0 ;  /* 0x0000000000007b1d */ /* 0x000fe20000010000 */
[----:B-1----:R-:W-:-:S04]  /*0ca0*/  LEA R35, P0, R66, UR4, 0x1 ;  /* 0x0000000442237c11 */ /* 0x002fc8000f8008ff */
[----:B0-----:R-:W-:-:S04]  /*0cb0*/  IADD3 R33, P1, R35, 0x8, RZ ;  /* 0x0000000823217810 */ /* 0x001fc80007f3e0ff */
[-C--:B------:R-:W-:Y:S02]  /*0cc0*/  ISETP.GT.U32.AND P3, PT, R33, R4.reuse, PT ;  /* 0x000000042100720c */ /* 0x080fe40003f64070 */
[----:B------:R-:W-:Y:S02]  /*0cd0*/  IADD3.X R33, RZ, UR5, RZ, P0, !PT ;  /* 0x00000005ff217c10 */ /* 0x000fe400087fe4ff */
[----:B------:R-:W-:-:S03]  /*0ce0*/  ISETP.GT.U32.AND P0, PT, R35, R4, PT ;  /* 0x000000042300720c */ /* 0x000fc60003f04070 */
[----:B------:R-:W-:Y:S01]  /*0cf0*/  IMAD.X R38, RZ, RZ, R33, P1 ;  /* 0x000000ffff267224 */ /* 0x000fe200008e0621 */
[C---:B------:R-:W-:Y:S01]  /*0d00*/  ISETP.GE.U32.AND P4, PT, R35.reuse, R4, PT ;  /* 0x000000042300720c */ /* 0x040fe20003f86070 */
[----:B------:R-:W-:Y:S01]  /*0d10*/  FMUL R40, R40, c[0x0][0x188] ;  /* 0x0000620028287a20 */ /* 0x000fe20000400000 */
[-C--:B------:R-:W-:Y:S02]  /*0d20*/  ISETP.GT.U32.AND P2, PT, R35, R62.reuse, PT ;  /* 0x0000003e2300720c */ /* 0x080fe40003f44070 */
[----:B------:R-:W-:Y:S01]  /*0d30*/  ISETP.GT.U32.AND.EX P3, PT, R38, RZ, PT, P3 ;  /* 0x000000ff2600720c */ /* 0x000fe20003f64130 */
[----:B------:R-:W-:Y:S01]  /*0d40*/  FMUL R38, R41, c[0x0][0x188] ;  /* 0x0000620029267a20 */ /* 0x000fe20000400000 */
[C---:B------:R-:W-:Y:S02]  /*0d50*/  ISETP.GE.U32.AND P1, PT, R35.reuse, R62, PT ;  /* 0x0000003e2300720c */ /* 0x040fe40003f26070 */
[----:B------:R-:W-:Y:S02]  /*0d60*/  IADD3 R35, P5, R35, 0x9, RZ ;  /* 0x0000000923237810 */ /* 0x000fe40007fbe0ff */
[----:B------:R-:W-:-:S02]  /*0d70*/  ISETP.GT.U32.AND.EX P0, PT, R33, RZ, PT, P0 ;  /* 0x000000ff2100720c */ /* 0x000fc40003f04100 */
[----:B------:R-:W-:Y:S01]  /*0d80*/  ISETP.GE.U32.AND.EX P4, PT, R33, RZ, PT, P4 ;  /* 0x000000ff2100720c */ /* 0x000fe20003f86140 */
[----:B------:R-:W-:Y:S01]  /*0d90*/  FMUL R41, R24, c[0x0][0x188] ;  /* 0x0000620018297a20 */ /* 0x000fe20000400000 */
[----:B------:R-:W-:Y:S02]  /*0da0*/  ISETP.GT.U32.AND P6, PT, R35, R4, PT ;  /* 0x000000042300720c */ /* 0x000fe40003fc4070 */
[----:B------:R-:W-:Y:S02]  /*0db0*/  IADD3.X R68, RZ, R33, RZ, P5, !PT ;  /* 0x00000021ff447210 */ /* 0x000fe40002ffe4ff */
[----:B------:R-:W-:Y:S02]  /*0dc0*/  FSEL R24, R40, -INF , !P0 ;  /* 0xff80000028187808 */ /* 0x000fe40004000000 */
[----:B------:R-:W-:Y:S01]  /*0dd0*/  FSEL R38, R38, -INF , !P4 ;  /* 0xff80000026267808 */ /* 0x000fe20006000000 */
[----:B------:R-:W-:Y:S01]  /*0de0*/  FMUL R25, R25, c[0x0][0x188] ;  /* 0x0000620019197a20 */ /* 0x000fe20000400000 */
[----:B------:R-:W-:-:S02]  /*0df0*/  ISETP.GT.U32.AND.EX P4, PT, R68, RZ, PT, P6 ;  /* 0x000000ff4400720c */ /* 0x000fc40003f84160 */
[----:B------:R-:W-:Y:S02]  /*0e00*/  FSEL R41, R41, -INF , !P3 ;  /* 0xff80000029297808 */ /* 0x000fe40005800000 */
[----:B------:R-:W-:Y:S02]  /*0e10*/  FMNMX R40, R24, R38, !PT ;  /* 0x0000002618287209 */ /* 0x000fe40007800000 */
[----:B------:R-:W-:Y:S02]  /*0e20*/  FSEL R39, R25, -INF , !P4 ;  /* 0xff80000019277808 */ /* 0x000fe40006000000 */
[----:B------:R-:W-:Y:S02]  /*0e30*/  FMNMX R40, R41, R40, !PT ;  /* 0x0000002829287209 */ /* 0x000fe40007800000 */
[----:B------:R-:W-:Y:S02]  /*0e40*/  ISETP.GT.U32.AND P4, PT, R35, R62, PT ;  /* 0x0000003e2300720c */ /* 0x000fe40003f84070 */
[----:B------:R-:W-:-:S02]  /*0e50*/  FMNMX R40, R39, R40, !PT ;  /* 0x0000002827287209 */ /* 0x000fc40007800000 */
[C---:B------:R-:W-:Y:S02]  /*0e60*/  ISETP.GE.U32.AND.EX P3, PT, R33.reuse, RZ, PT, P1 ;  /* 0x000000ff2100720c */ /* 0x040fe40003f66110 */
[----:B------:R-:W-:Y:S02]  /*0e70*/  ISETP.GT.U32.AND.EX P1, PT, R68, RZ, PT, P4 ;  /* 0x000000ff4400720c */ /* 0x000fe40003f24140 */
[----:B------:R-:W0:Y:S01]  /*0e80*/  SHFL.BFLY PT, R68, R40, 0x2, 0x1f ;  /* 0x0c401f0028447f89 */ /* 0x000e2200000e0000 */
[----:B------:R-:W-:Y:S01]  /*0e90*/  FMUL R42, R42, c[0x0][0x188] ;  /* 0x000062002a2a7a20 */ /* 0x000fe20000400000 */
[----:B------:R-:W-:Y:S01]  /*0ea0*/  ISETP.GT.U32.AND.EX P2, PT, R33, RZ, PT, P2 ;  /* 0x000000ff2100720c */ /* 0x000fe20003f44120 */
[----:B------:R-:W-:Y:S02]  /*0eb0*/  FMUL R25, R43, c[0x0][0x188] ;  /* 0x000062002b197a20 */ /* 0x000fe40000400000 */
[----:B------:R-:W-:Y:S01]  /*0ec0*/  FMUL R26, R26, c[0x0][0x188] ;  /* 0x000062001a1a7a20 */ /* 0x000fe20000400000 */
[----:B------:R-:W-:-:S02]  /*0ed0*/  FSEL R42, R42, -INF , !P2 ;  /* 0xff8000002a2a7808 */ /* 0x000fc40005000000 */
[----:B------:R-:W-:Y:S01]  /*0ee0*/  FSEL R25, R25, -INF , !P3 ;  /* 0xff80000019197808 */ /* 0x000fe20005800000 */
[----:B------:R-:W-:Y:S01]  /*0ef0*/  FMUL R27, R27, c[0x0][0x188] ;  /* 0x000062001b1b7a20 */ /* 0x000fe20000400000 */
[----:B------:R-:W-:Y:S02]  /*0f00*/  FSEL R35, R26, -INF , !P0 ;  /* 0xff8000001a237808 */ /* 0x000fe40004000000 */
[----:B------:R-:W-:Y:S02]  /*0f10*/  FMNMX R26, R42, R25, !PT ;  /* 0x000000192a1a7209 */ /* 0x000fe40007800000 */
[----:B------:R-:W-:Y:S02]  /*0f20*/  FSEL R33, R27, -INF , !P1 ;  /* 0xff8000001b217808 */ /* 0x000fe40004800000 */
[----:B------:R-:W-:-:S04]  /*0f30*/  FMNMX R26, R35, R26, !PT ;  /* 0x0000001a231a7209 */ /* 0x000fc80007800000 */
[----:B------:R-:W-:Y:S02]  /*0f40*/  FMNMX R26, R33, R26, !PT ;  /* 0x0000001a211a7209 */ /* 0x000fe40007800000 */
[----:B0-----:R-:W-:-:S03]  /*0f50*/  FMNMX R68, R40, R68, !PT ;  /* 0x0000004428447209 */ /* 0x001fc60007800000 */
[----:B------:R-:W0:Y:S04]  /*0f60*/  SHFL.BFLY PT, R40, R26, 0x2, 0x1f ;  /* 0x0c401f001a287f89 */ /* 0x000e2800000e0000 */
[----:B------:R-:W1:Y:S01]  /*0f70*/  SHFL.BFLY PT, R27, R68, 0x1, 0x1f ;  /* 0x0c201f00441b7f89 */ /* 0x000e6200000e0000 */
[----:B0-----:R-:W-:Y:S02]  /*0f80*/  FMNMX R26, R26, R40, !PT ;  /* 0x000000281a1a7209 */ /* 0x001fe40007800000 */
[----:B-1----:R-:W-:-:S03]  /*0f90*/  FMNMX R40, R68, R27, !PT ;  /* 0x0000001b44287209 */ /* 0x002fc60007800000 */
[----:B------:R-:W0:Y:S01]  /*0fa0*/  SHFL.BFLY PT, R27, R26, 0x1, 0x1f ;  /* 0x0c201f001a1b7f89 */ /* 0x000e2200000e0000 */
[----:B------:R-:W-:-:S05]  /*0fb0*/  FMNMX R40, R40, R52, !PT ;  /* 0x0000003428287209 */ /* 0x000fca0007800000 */
[--C-:B------:R-:W-:Y:S02]  /*0fc0*/  FADD R41, R41, -R40.reuse ;  /* 0x8000002829297221 */ /* 0x100fe40000000000 */
[--C-:B------:R-:W-:Y:S02]  /*0fd0*/  FADD R39, R39, -R40.reuse ;  /* 0x8000002827277221 */ /* 0x100fe40000000000 */
[----:B------:R-:W-:Y:S01]  /*0fe0*/  FADD R24, R24, -R40 ;  /* 0x8000002818187221 */ /* 0x000fe20000000000 */
[----:B0-----:R-:W-:Y:S01]  /*0ff0*/  FMNMX R27, R26, R27, !PT ;  /* 0x0000001b1a1b7209 */ /* 0x001fe20007800000 */
[----:B------:R-:W-:-:S03]  /*1000*/  FMUL R26, R41, 1.4426950216293334961 ;  /* 0x3fb8aa3b291a7820 */ /* 0x000fc60000400000 */
[----:B------:R-:W-:Y:S01]  /*1010*/  FMNMX R41, R27, R7, !PT ;  /* 0x000000071b297209 */ /* 0x000fe20007800000 */
[----:B------:R-:W-:Y:S02]  /*1020*/  FMUL R27, R39, 1.4426950216293334961 ;  /* 0x3fb8aa3b271b7820 */ /* 0x000fe40000400000 */
[----:B------:R-:W-:Y:S02]  /*1030*/  FADD R39, -R40, R52 ;  /* 0x0000003428277221 */ /* 0x000fe40000000100 */
[--C-:B------:R-:W-:Y:S02]  /*1040*/  FADD R35, R35, -R41.reuse ;  /* 0x8000002923237221 */ /* 0x100fe40000000000 */
[----:B------:R-:W-:Y:S02]  /*1050*/  FADD R33, R33, -R41 ;  /* 0x8000002921217221 */ /* 0x000fe40000000000 */
[----:B------:R-:W-:Y:S02]  /*1060*/  FMUL R39, R39, 1.4426950216293334961 ;  /* 0x3fb8aa3b27277820 */ /* 0x000fe40000400000 */
[----:B------:R-:W-:-:S02]  /*1070*/  FADD R38, R38, -R40 ;  /* 0x8000002826267221 */ /* 0x000fc40000000000 */
[----:B------:R-:W-:Y:S02]  /*1080*/  FMUL R52, R35, 1.4426950216293334961 ;  /* 0x3fb8aa3b23347820 */ /* 0x000fe40000400000 */
[--C-:B------:R-:W-:Y:S02]  /*1090*/  FADD R43, R42, -R41.reuse ;  /* 0x800000292a2b7221 */ /* 0x100fe40000000000 */
[----:B------:R0:W-:Y:S01]  /*10a0*/  MUFU.EX2 R42, R39 ;  /* 0x00000027002a7308 */ /* 0x0001e20000000800 */
[----:B------:R-:W-:Y:S02]  /*10b0*/  FMUL R24, R24, 1.4426950216293334961 ;  /* 0x3fb8aa3b18187820 */ /* 0x000fe40000400000 */
[----:B------:R-:W-:Y:S02]  /*10c0*/  FMUL R38, R38, 1.4426950216293334961 ;  /* 0x3fb8aa3b26267820 */ /* 0x000fe40000400000 */
[----:B0-----:R-:W-:-:S03]  /*10d0*/  FADD R39, R25, -R41 ;  /* 0x8000002919277221 */ /* 0x001fc60000000000 */
[----:B------:R-:W-:Y:S01]  /*10e0*/  MUFU.EX2 R24, R24 ;  /* 0x0000001800187308 */ /* 0x000fe20000000800 */
[----:B------:R-:W-:Y:S02]  /*10f0*/  FADD R7, -R41, R7 ;  /* 0x0000000729077221 */ /* 0x000fe40000000100 */
[----:B------:R-:W-:Y:S02]  /*1100*/  FMUL R39, R39, 1.4426950216293334961 ;  /* 0x3fb8aa3b27277820 */ /* 0x000fe40000400000 */
[----:B------:R-:W-:-:S03]  /*1110*/  FMUL R43, R43, 1.4426950216293334961 ;  /* 0x3fb8aa3b2b2b7820 */ /* 0x000fc60000400000 */
[----:B------:R-:W0:Y:S01]  /*1120*/  MUFU.EX2 R38, R38 ;  /* 0x0000002600267308 */ /* 0x000e220000000800 */
[----:B------:R-:W-:-:S07]  /*1130*/  FMUL R7, R7, 1.4426950216293334961 ;  /* 0x3fb8aa3b07077820 */ /* 0x000fce0000400000 */
[----:B------:R-:W-:Y:S08]  /*1140*/  MUFU.EX2 R26, R26 ;  /* 0x0000001a001a7308 */ /* 0x000ff00000000800 */
[----:B------:R0:W-:Y:S08]  /*1150*/  MUFU.EX2 R25, R43 ;  /* 0x0000002b00197308 */ /* 0x0001f00000000800 */
[----:B------:R-:W1:Y:S08]  /*1160*/  MUFU.EX2 R39, R39 ;  /* 0x0000002700277308 */ /* 0x000e700000000800 */
[----:B------:R-:W1:Y:S01]  /*1170*/  MUFU.EX2 R27, R27 ;  /* 0x0000001b001b7308 */ /* 0x000e620000000800 */
[----:B0-----:R-:W-:-:S07]  /*1180*/  FADD R43, R24, R38 ;  /* 0x00000026182b7221 */ /* 0x001fce0000000000 */
[----:B------:R-:W-:Y:S01]  /*1190*/  MUFU.EX2 R7, R7 ;  /* 0x0000000700077308 */ /* 0x000fe20000000800 */
[----:B--2---:R-:W-:Y:S04]  /*11a0*/  STS.U16 [R0+0x800], R36 ;  /* 0x0008002400007388 */ /* 0x004fe80000000400 */
[----:B---3--:R-:W-:Y:S04]  /*11b0*/  STS.U16 [R0+0xa00], R34 ;  /* 0x000a002200007388 */ /* 0x008fe80000000400 */
[----:B----4-:R0:W-:Y:S04]  /*11c0*/  STS.U16 [R0+0x900], R37 ;  /* 0x0009002500007388 */ /* 0x0101e80000000400 */
[----:B-----5:R-:W-:Y:S01]  /*11d0*/  STS.U16 [R0+0xb00], R32 ;  /* 0x000b002000007388 */ /* 0x020fe20000000400 */
[----:B0-----:R-:W-:-:S03]  /*11e0*/  FMUL R37, R33, 1.4426950216293334961 ;  /* 0x3fb8aa3b21257820 */ /* 0x001fc60000400000 */
[----:B------:R-:W-:Y:S06]  /*11f0*/  BAR.SYNC.DEFER_BLOCKING 0x0 ;  /* 0x0000000000007b1d */ /* 0x000fec0000010000 */
[----:B------:R-:W0:Y:S01]  /*1200*/  MUFU.EX2 R36, R52 ;  /* 0x0000003400247308 */ /* 0x000e220000000800 */
[----:B------:R-:W2:Y:S07]  /*1210*/  LDSM.16.M88.4 R32, [R53+0x800] ;  /* 0x000800003520783b */ /* 0x000eae0000000200 */
[----:B------:R-:W3:Y:S01]  /*1220*/  MUFU.EX2 R37, R37 ;  /* 0x0000002500257308 */ /* 0x000ee20000000800 */
[----:B------:R-:W-:Y:S01]  /*1230*/  F2FP.PACK_AB R24, R38, R24 ;  /* 0x000000182618723e */ /* 0x000fe200000000ff */
[----:B-1----:R-:W-:-:S02]  /*1240*/  FADD R38, R25, R39 ;  /* 0x0000002719267221 */ /* 0x002fc40000000000 */
[----:B------:R-:W-:Y:S01]  /*1250*/  FADD R43, R26, R43 ;  /* 0x0000002b1a2b7221 */ /* 0x000fe20000000000 */
[----:B------:R-:W-:Y:S01]  /*1260*/  F2FP.PACK_AB R26, R27, R26 ;  /* 0x0000001a1b1a723e */ /* 0x000fe200000000ff */
[----:B0-----:R-:W-:Y:S01]  /*1270*/  FADD R38, R36, R38 ;  /* 0x0000002624267221 */ /* 0x001fe20000000000 */
[----:B------:R-:W-:Y:S01]  /*1280*/  F2FP.PACK_AB R25, R39, R25 ;  /* 0x000000192719723e */ /* 0x000fe200000000ff */
[----:B------:R-:W-:Y:S02]  /*1290*/  FADD R43, R27, R43 ;  /* 0x0000002b1b2b7221 */ /* 0x000fe40000000000 */
[C---:B------:R-:W-:Y:S02]  /*12a0*/  FMUL R28, R42.reuse, R28 ;  /* 0x0000001c2a1c7220 */ /* 0x040fe40000400000 */
[----:B------:R-:W-:Y:S02]  /*12b0*/  FMUL R29, R42, R29 ;  /* 0x0000001d2a1d7220 */ /* 0x000fe40000400000 */
[----:B------:R-:W-:Y:S01]  /*12c0*/  FMUL R30, R7, R30 ;  /* 0x0000001e071e7220 */ /* 0x000fe20000400000 */
[----:B---3--:R-:W-:Y:S01]  /*12d0*/  F2FP.PACK_AB R27, R37, R36 ;  /* 0x00000024251b723e */ /* 0x008fe200000000ff */
[----:B------:R-:W-:-:S02]  /*12e0*/  FMUL R31, R7, R31 ;  /* 0x0000001f071f7220 */ /* 0x000fc40000400000 */
[----:B------:R-:W-:Y:S02]  /*12f0*/  FADD R52, R37, R38 ;  /* 0x0000002625347221 */ /* 0x000fe40000000000 */
[----:B------:R-:W-:Y:S03]  /*1300*/  LDSM.16.M88.4 R36, [R53+0xa00] ;  /* 0x000a00003524783b */ /* 0x000fe60000000200 */
[----:B--2---:R-:W-:Y:S01]  /*1310*/  HMMA.16816.F32 R28, R24, R32, R28 ;  /* 0x00000020181c723c */ /* 0x004fe2000000181c */
[----:B------:R-:W0:Y:S04]  /*1320*/  SHFL.BFLY PT, R33, R52, 0x2, 0x1f ;  /* 0x0c401f0034217f89 */ /* 0x000e2800000e0000 */
[----:B------:R-:W1:Y:S01]  /*1330*/  SHFL.BFLY PT, R32, R43, 0x2, 0x1f ;  /* 0x0c401f002b207f89 */ /* 0x000e6200000e0000 */
[----:B------:R-:W-:-:S02]  /*1340*/  FMUL R16, R42, R16 ;  /* 0x000000102a107220 */ /* 0x000fc40000400000 */
[C---:B------:R-:W-:Y:S02]  /*1350*/  FMUL R17, R42.reuse, R17 ;  /* 0x000000112a117220 */ /* 0x040fe40000400000 */
[C---:B------:R-:W-:Y:S02]  /*1360*/  FMUL R18, R7.reuse, R18 ;  /* 0x0000001207127220 */ /* 0x040fe40000400000 */
[----:B------:R-:W-:Y:S01]  /*1370*/  FMUL R19, R7, R19 ;  /* 0x0000001307137220 */ /* 0x000fe20000400000 */
[----:B------:R-:W-:Y:S01]  /*1380*/  UIADD3 UR4, UP0, UR4, 0x10, URZ ;  /* 0x0000001004047890 */ /* 0x000fe2000ff1e03f */
[C---:B------:R-:W-:Y:S02]  /*1390*/  FMUL R12, R42.reuse, R12 ;  /* 0x0000000c2a0c7220 */ /* 0x040fe40000400000 */
[----:B------:R-:W-:-:S03]  /*13a0*/  FMUL R13, R42, R13 ;  /* 0x0000000d2a0d7220 */ /* 0x000fc60000400000 */
[----:B------:R-:W-:Y:S01]  /*13b0*/  HMMA.16816.F32 R16, R24, R34, R16 ;  /* 0x000000221810723c */ /* 0x000fe20000001810 */
[----:B0-----:R-:W-:Y:S02]  /*13c0*/  FADD R33, R52, R33 ;  /* 0x0000002134217221 */ /* 0x001fe40000000000 */
[----:B-1----:R-:W-:-:S03]  /*13d0*/  FADD R32, R43, R32 ;  /* 0x000000202b207221 */ /* 0x002fc60000000000 */
[----:B------:R-:W0:Y:S01]  /*13e0*/  SHFL.BFLY PT, R35, R33, 0x1, 0x1f ;  /* 0x0c201f0021237f89 */ /* 0x000e2200000e0000 */
[C---:B------:R-:W-:Y:S02]  /*13f0*/  FMUL R14, R7.reuse, R14 ;  /* 0x0000000e070e7220 */ /* 0x040fe40000400000 */
[C---:B------:R-:W-:Y:S01]  /*1400*/  FMUL R15, R7.reuse, R15 ;  /* 0x0000000f070f7220 */ /* 0x040fe20000400000 */
[----:B------:R-:W1:Y:S01]  /*1410*/  SHFL.BFLY PT, R34, R32, 0x1, 0x1f ;  /* 0x0c201f0020227f89 */ /* 0x000e6200000e0000 */
[C---:B------:R-:W-:Y:S02]  /*1420*/  FMUL R20, R42.reuse, R20 ;  /* 0x000000142a147220 */ /* 0x040fe40000400000 */
[----:B------:R-:W-:Y:S02]  /*1430*/  FMUL R21, R42, R21 ;  /* 0x000000152a157220 */ /* 0x000fe40000400000 */
[C---:B------:R-:W-:Y:S02]  /*1440*/  FMUL R22, R7.reuse, R22 ;  /* 0x0000001607167220 */ /* 0x040fe40000400000 */
[----:B------:R-:W-:Y:S01]  /*1450*/  FMUL R23, R7, R23 ;  /* 0x0000001707177220 */ /* 0x000fe20000400000 */
[----:B------:R-:W-:Y:S01]  /*1460*/  UIADD3.X UR5, URZ, UR5, URZ, UP0, !UPT ;  /* 0x000000053f057290 */ /* 0x000fe200087fe43f */
[----:B------:R-:W-:Y:S01]  /*1470*/  HMMA.16816.F32 R12, R24, R36, R12 ;  /* 0x00000024180c723c */ /* 0x000fe2000000180c */
[----:B------:R-:W-:-:S07]  /*1480*/  ISETP.LE.U32.AND P0, PT, R65, UR4, PT ;  /* 0x0000000441007c0c */ /* 0x000fce000bf03070 */
[----:B------:R-:W-:Y:S07]  /*1490*/  HMMA.16816.F32 R20, R24, R38, R20 ;  /* 0x000000261814723c */ /* 0x000fee0000001814 */
[----:B------:R-:W-:-:S05]  /*14a0*/  IMAD.U32 R25, RZ, RZ, UR5 ;  /* 0x00000005ff197e24 */ /* 0x000fca000f8e00ff */
[----:B------:R-:W-:Y:S01]  /*14b0*/  ISETP.GE.U32.AND.EX P0, PT, R25, RZ, PT, P0 ;  /* 0x000000ff1900720c */ /* 0x000fe20003f06100 */
[----:B0-----:R-:W-:Y:S01]  /*14c0*/  FADD R35, R33, R35 ;  /* 0x0000002321237221 */ /* 0x001fe20000000000 */
[----:B------:R-:W-:Y:S01]  /*14d0*/  MOV R24, 0x10 ;  /* 0x0000001000187802 */ /* 0x000fe20000000f00 */
[----:B-1----:R-:W-:Y:S02]  /*14e0*/  FADD R34, R32, R34 ;  /* 0x0000002220227221 */ /* 0x002fe40000000000 */
[----:B------:R-:W-:Y:S01]  /*14f0*/  FFMA R6, R7, R6, R35 ;  /* 0x0000000607067223 */ /* 0x000fe20000000023 */
[----:B------:R-:W-:Y:S01]  /*1500*/  MOV R7, R41 ;  /* 0x0000002900077202 */ /* 0x000fe20000000f00 */
[C---:B------:R-:W-:Y:S02]  /*1510*/  IMAD R2, R24.reuse, c[0x0][0x1b4], R2 ;  /* 0x00006d0018027a24 */ /* 0x040fe400078e0202 */
[----:B------:R-:W-:Y:S02]  /*1520*/  IMAD R5, R24, c[0x0][0x1a4], R5 ;  /* 0x0000690018057a24 */ /* 0x000fe400078e0205 */
[----:B------:R-:W-:-:S02]  /*1530*/  FFMA R3, R42, R3, R34 ;  /* 0x000000032a037223 */ /* 0x000fc40000000022 */
[----:B------:R-:W-:Y:S01]  /*1540*/  IMAD.MOV.U32 R52, RZ, RZ, R40 ;  /* 0x000000ffff347224 */ /* 0x000fe200078e0028 */
[----:B------:R-:W-:Y:S05]  /*1550*/  @!P0 BRA `(.L_x_1) ;  /* 0xfffff51000008947 */ /* 0x000fea000383ffff */
.L_x_0:
[----:B------:R-:W0:Y:S01]  /*1560*/  S2R R34, SR_CTAID.Y ;  /* 0x0000000000227919 */ /* 0x000e220000002600 */
[----:B------:R-:W-:Y:S01]  /*1570*/  MOV R10, R3 ;  /* 0x00000003000a7202 */ /* 0x000fe20000000f00 */
[C---:B------:R-:W-:Y:S01]  /*1580*/  IMAD.SHL.U32 R0, R64.reuse, 0x4, RZ ;  /* 0x0000000440007824 */ /* 0x040fe200078e00ff */
[----:B------:R-:W-:Y:S01]  /*1590*/  MOV R35, R6 ;  /* 0x0000000600237202 */ /* 0x000fe20000000f00 */
[----:B------:R-:W-:Y:S01]  /*15a0*/  IMAD.SHL.U32 R7, R64, 0x40, RZ ;  /* 0x0000004040077824 */ /* 0x000fe200078e00ff */
[C---:B------:R-:W-:Y:S01]  /*15b0*/  FSETP.GEU.AND P3, PT, R10.reuse, 1.175494350822287508e-38, PT ;  /* 0x008000000a00780b */ /* 0x040fe20003f6e000 */
[----:B------:R-:W-:Y:S01]  /*15c0*/  FMUL R3, R10, 8388608 ;  /* 0x4b0000000a037820 */ /* 0x000fe20000400000 */
[----:B------:R-:W-:Y:S01]  /*15d0*/  LOP3.LUT R5, R0, 0xb8, RZ, 0xc0, !PT ;  /* 0x000000b800057812 */ /* 0x000fe200078ec0ff */
[----:B------:R-:W-:Y:S01]  /*15e0*/  IMAD R6, R61, c[0x0][0x1c4], RZ ;  /* 0x000071003d067a24 */ /* 0x000fe200078e02ff */
[----:B------:R-:W-:Y:S01]  /*15f0*/  FSETP.GT.AND P1, PT, |R35|, 8.50705917302346158658e+37, PT ;  /* 0x7e8000002300780b */ /* 0x000fe20003f24200 */
[----:B------:R-:W-:Y:S01]  /*1600*/  IMAD.MOV.U32 R11, RZ, RZ, R14 ;  /* 0x000000ffff0b7224 */ /* 0x000fe200078e000e */
[----:B------:R-:W-:Y:S01]  /*1610*/  FSEL R0, R3, R10, !P3 ;  /* 0x0000000a03007208 */ /* 0x000fe20005800000 */
[----:B------:R-:W-:Y:S01]  /*1620*/  FMUL R2, R35, 8388608 ;  /* 0x4b00000023027820 */ /* 0x000fe20000400000 */
[----:B------:R-:W-:Y:S01]  /*1630*/  LOP3.LUT R14, R5, 0x40, R7, 0xf8, !PT ;  /* 0x00000040050e7812 */ /* 0x000fe200078ef807 */
[----:B------:R-:W-:Y:S01]  /*1640*/  IMAD.SHL.U32 R7, R64, 0x8, RZ ;  /* 0x0000000840077824 */ /* 0x000fe200078e00ff */
[C---:B------:R-:W-:Y:S01]  /*1650*/  SHF.L.U32 R8, R6.reuse, 0x1, RZ ;  /* 0x0000000106087819 */ /* 0x040fe200000006ff */
[----:B------:R-:W-:Y:S01]  /*1660*/  IMAD.HI R27, R6, 0x2, RZ ;  /* 0x00000002061b7827 */ /* 0x000fe200078e02ff */
[C---:B------:R-:W-:Y:S01]  /*1670*/  FSETP.GEU.AND P2, PT, |R35|.reuse, 1.175494350822287508e-38, PT ;  /* 0x008000002300780b */ /* 0x040fe20003f4e200 */
[----:B------:R-:W-:Y:S01]  /*1680*/  BAR.SYNC.DEFER_BLOCKING 0x0 ;  /* 0x0000000000007b1d */ /* 0x000fe20000010000 */
[--C-:B------:R-:W-:Y:S01]  /*1690*/  SHF.R.U32.HI R24, RZ, 0x1, R64.reuse ;  /* 0x00000001ff187819 */ /* 0x100fe20000011640 */
[----:B------:R-:W-:Y:S01]  /*16a0*/  IMAD.MOV.U32 R37, RZ, RZ, R23 ;  /* 0x000000ffff257224 */ /* 0x000fe200078e0017 */
[C---:B------:R-:W-:Y:S01]  /*16b0*/  FSETP.GEU.AND P4, PT, R35.reuse, 1.175494350822287508e-38, PT ;  /* 0x008000002300780b */ /* 0x040fe20003f8e000 */
[----:B------:R-:W-:Y:S01]  /*16c0*/  @P1 FMUL R18, R18, 0.25 ;  /* 0x3e80000012121820 */ /* 0x000fe20000400000 */
[----:B------:R-:W-:Y:S01]  /*16d0*/  LOP3.LUT R24, R24, 0x4, RZ, 0xc0, !PT ;  /* 0x0000000418187812 */ /* 0x000fe200078ec0ff */
[----:B0-----:R-:W-:Y:S01]  /*16e0*/  IMAD R4, R34, c[0x0][0x1c0], RZ ;  /* 0x0000700022047a24 */ /* 0x001fe200078e02ff */
[----:B------:R-:W-:Y:S01]  /*16f0*/  FSEL R2, R2, R35, !P4 ;  /* 0x0000002302027208 */ /* 0x000fe20006000000 */
[----:B------:R-:W-:Y:S01]  /*1700*/  @P1 FMUL R35, R35, 0.25 ;  /* 0x3e80000023231820 */ /* 0x000fe20000400000 */
[----:B------:R-:W-:Y:S01]  /*1710*/  SHF.R.S32.HI R26, RZ, 0x4, R64 ;  /* 0x00000004ff1a7819 */ /* 0x000fe20000011440 */
[----:B------:R-:W-:Y:S01]  /*1720*/  @P1 FMUL R31, R31, 0.25 ;  /* 0x3e8000001f1f1820 */ /* 0x000fe20000400000 */
[----:B------:R-:W-:Y:S01]  /*1730*/  SHF.L.U32 R3, R4, 0x1, RZ ;  /* 0x0000000104037819 */ /* 0x000fe200000006ff */
[----:B------:R-:W-:Y:S01]  /*1740*/  @!P2 FMUL R35, R35, 16777216 ;  /* 0x4b8000002323a820 */ /* 0x000fe20000400000 */
[----:B------:R-:W-:Y:S01]  /*1750*/  FSEL R6, RZ, -23, P3 ;  /* 0xc1b80000ff067808 */ /* 0x000fe20001800000 */
[----:B------:R-:W-:Y:S01]  /*1760*/  @!P2 FMUL R18, R18, 16777216 ;  /* 0x4b8000001212a820 */ /* 0x000fe20000400000 */
[----:B------:R-:W-:Y:S01]  /*1770*/  IADD3 R3, P5, P6, R8, c[0x0][0x178], R3 ;  /* 0x00005e0008037a10 */ /* 0x000fe20007ebe003 */
[----:B------:R-:W-:Y:S01]  /*1780*/  @!P2 FMUL R31, R31, 16777216 ;  /* 0x4b8000001f1fa820 */ /* 0x000fe20000400000 */
[----:B------:R-:W-:Y:S01]  /*1790*/  LOP3.LUT R8, R7, 0x180, RZ, 0xc0, !PT ;  /* 0x0000018007087812 */ /* 0x000fe200078ec0ff */
[----:B------:R-:W-:Y:S01]  /*17a0*/  @P1 FMUL R11, R11, 0.25 ;  /* 0x3e8000000b0b1820 */ /* 0x000fe20000400000 */
[----:B------:R-:W-:Y:S01]  /*17b0*/  LOP3.LUT R7, R64, 0x7, RZ, 0xc0, !PT ;  /* 0x0000000740077812 */ /* 0x000fe200078ec0ff */
[----:B------:R-:W-:Y:S01]  /*17c0*/  @P1 FMUL R37, R37, 0.25 ;  /* 0x3e80000025251820 */ /* 0x000fe20000400000 */
[----:B------:R-:W-:Y:S01]  /*17d0*/  FSETP.GT.AND P3, PT, |R10|, 8.50705917302346158658e+37, PT ;  /* 0x7e8000000a00780b */ /* 0x000fe20003f64200 */
[----:B------:R-:W-:Y:S01]  /*17e0*/  @!P2 FMUL R11, R11, 16777216 ;  /* 0x4b8000000b0ba820 */ /* 0x000fe20000400000 */
[C---:B------:R-:W-:Y:S01]  /*17f0*/  LEA R33, R7.reuse, R8, 0x4 ;  /* 0x0000000807217211 */ /* 0x040fe200078e20ff */
[----:B------:R-:W-:Y:S01]  /*1800*/  IMAD R24, R7, 0x8, R24 ;  /* 0x0000000807187824 */ /* 0x000fe200078e0218 */
[----:B------:R-:W-:Y:S01]  /*1810*/  SGXT R7, R26, 0x1 ;  /* 0x000000011a07781a */ /* 0x000fe20000000200 */
[----:B------:R-:W-:Y:S01]  /*1820*/  @P1 FMUL R22, R22, 0.25 ;  /* 0x3e80000016161820 */ /* 0x000fe20000400000 */
[----:B------:R-:W-:Y:S01]  /*1830*/  IADD3 R23, R0, -0x3f3504f3, RZ ;  /* 0xc0cafb0d00177810 */ /* 0x000fe20007ffe0ff */
[----:B------:R-:W-:Y:S01]  /*1840*/  IMAD R69, R69, 0x4, R24 ;  /* 0x0000000445457824 */ /* 0x000fe200078e0218 */
[----:B------:R-:W-:Y:S01]  /*1850*/  IADD3 R9, R2, -0x3f3504f3, RZ ;  /* 0xc0cafb0d02097810 */ /* 0x000fe20007ffe0ff */
[----:B------:R-:W0:Y:S01]  /*1860*/  MUFU.RCP R24, R35 ;  /* 0x0000002300187308 */ /* 0x000e220000001000 */
[----:B------:R-:W-:Y:S01]  /*1870*/  LOP3.LUT R7, R14, 0x240, R7, 0x78, !PT ;  /* 0x000002400e077812 */ /* 0x000fe200078e7807 */
[----:B------:R-:W-:Y:S01]  /*1880*/  @P1 FMUL R15, R15, 0.25 ;  /* 0x3e8000000f0f1820 */ /* 0x000fe20000400000 */
[----:B------:R-:W-:Y:S01]  /*1890*/  FSEL R14, RZ, -23, P4 ;  /* 0xc1b80000ff0e7808 */ /* 0x000fe20002000000 */
[----:B------:R-:W-:Y:S01]  /*18a0*/  @P1 FMUL R19, R19, 0.25 ;  /* 0x3e80000013131820 */ /* 0x000fe20000400000 */
[C---:B------:R-:W-:Y:S01]  /*18b0*/  FSETP.GEU.AND P4, PT, |R10|.reuse, 1.175494350822287508e-38, PT ;  /* 0x008000000a00780b */ /* 0x040fe20003f8e200 */
[----:B------:R-:W-:Y:S01]  /*18c0*/  @P3 FMUL R10, R10, 0.25 ;  /* 0x3e8000000a0a3820 */ /* 0x000fe20000400000 */
[----:B------:R-:W-:Y:S01]  /*18d0*/  LOP3.LUT R23, R23, 0xff800000, RZ, 0xc0, !PT ;  /* 0xff80000017177812 */ /* 0x000fe200078ec0ff */
[----:B------:R-:W-:Y:S01]  /*18e0*/  @P1 FMUL R30, R30, 0.25 ;  /* 0x3e8000001e1e1820 */ /* 0x000fe20000400000 */
[----:B------:R-:W-:Y:S01]  /*18f0*/  LOP3.LUT R9, R9, 0xff800000, RZ, 0xc0, !PT ;  /* 0xff80000009097812 */ /* 0x000fe200078ec0ff */
[----:B------:R-:W-:Y:S01]  /*1900*/  @P3 FMUL R13, R13, 0.25 ;  /* 0x3e8000000d0d3820 */ /* 0x000fe20000400000 */
[----:B------:R-:W1:Y:S01]  /*1910*/  I2F R5, R23 ;  /* 0x0000001700057306 */ /* 0x000e620000201400 */
[----:B------:R-:W-:Y:S01]  /*1920*/  IMAD.HI R4, R4, 0x2, RZ ;  /* 0x0000000204047827 */ /* 0x000fe200078e02ff */
[----:B------:R-:W-:Y:S01]  /*1930*/  LOP3.LUT R33, R33, 0x48, R64, 0x78, !PT ;  /* 0x0000004821217812 */ /* 0x000fe200078e7840 */
[----:B------:R-:W2:Y:S01]  /*1940*/  S2R R36, SR_TID.X ;  /* 0x0000000000247919 */ /* 0x000ea20000002100 */
[----:B------:R-:W-:Y:S01]  /*1950*/  SHF.L.U32 R8, R64, 0x7, RZ ;  /* 0x0000000740087819 */ /* 0x000fe200000006ff */
[----:B0-----:R-:W-:Y:S01]  /*1960*/  FMUL R26, R24, R18 ;  /* 0x00000012181a7220 */ /* 0x001fe20000400000 */
[----:B------:R-:W-:Y:S01]  /*1970*/  IADD3.X R4, R27, c[0x0][0x17c], R4, P5, P6 ;  /* 0x00005f001b047a10 */ /* 0x000fe20002fec404 */
[----:B------:R-:W-:Y:S01]  /*1980*/  @!P4 FMUL R10, R10, 16777216 ;  /* 0x4b8000000a0ac820 */ /* 0x000fe20000400000 */
[----:B------:R0:W3:Y:S01]  /*1990*/  I2F R25, R9 ;  /* 0x0000000900197306 */ /* 0x0000e20000201400 */
[----:B------:R-:W-:Y:S01]  /*19a0*/  IMAD.IADD R18, R0, 0x1, -R23 ;  /* 0x0000000100127824 */ /* 0x000fe200078e0a17 */
[----:B------:R-:W-:Y:S01]  /*19b0*/  LOP3.LUT R8, R33, 0x600, R8, 0xf8, !PT ;  /* 0x0000060021087812 */ /* 0x000fe200078ef808 */
[----:B------:R-:W-:Y:S01]  /*19c0*/  FMUL R32, R24, R31 ;  /* 0x0000001f18207220 */ /* 0x000fe20000400000 */
[----:B------:R-:W-:Y:S01]  /*19d0*/  MOV R31, 0x3dc6b27f ;  /* 0x3dc6b27f001f7802 */ /* 0x000fe20000000f00 */
[----:B------:R-:W-:Y:S01]  /*19e0*/  FADD R18, R18, -1 ;  /* 0xbf80000012127421 */ /* 0x000fe20000000000 */
[----:B------:R-:W-:Y:S01]  /*19f0*/  ISETP.GE.U32.AND P1, PT, R2, 0x7f800000, PT ;  /* 0x7f8000000200780c */ /* 0x000fe20003f26070 */
[----:B------:R-:W-:Y:S01]  /*1a00*/  @P3 FMUL R20, R20, 0.25 ;  /* 0x3e80000014143820 */ /* 0x000fe20000400000 */
[----:B------:R-:W4:Y:S01]  /*1a10*/  MUFU.RCP R10, R10 ;  /* 0x0000000a000a7308 */ /* 0x000f220000001000 */
[----:B-1----:R-:W-:Y:S01]  /*1a20*/  FFMA.FTZ R6, R5, 1.1920928955078125e-07, R6 ;  /* 0x3400000005067823 */ /* 0x002fe20000010006 */
[----:B0-----:R-:W-:Y:S01]  /*1a30*/  IADD3 R9, R2, -R9, RZ ;  /* 0x8000000902097210 */ /* 0x001fe20007ffe0ff */
[----:B------:R-:W-:Y:S01]  /*1a40*/  @P3 FMUL R12, R12, 0.25 ;  /* 0x3e8000000c0c3820 */ /* 0x000fe20000400000 */
[----:B------:R-:W-:Y:S01]  /*1a50*/  LOP3.LUT R67, R67, 0x78, RZ, 0xc0, !PT ;  /* 0x0000007843437812 */ /* 0x000fe200078ec0ff */
[----:B------:R-:W-:Y:S01]  /*1a60*/  @P3 FMUL R21, R21, 0.25 ;  /* 0x3e80000015153820 */ /* 0x000fe20000400000 */
[----:B------:R-:W-:Y:S01]  /*1a70*/  LOP3.LUT P0, RZ, R64, 0x60, RZ, 0xc0, !PT ;  /* 0x0000006040ff7812 */ /* 0x000fe2000780c0ff */
[----:B------:R-:W-:-:S02]  /*1a80*/  @P3 FMUL R17, R17, 0.25 ;  /* 0x3e80000011113820 */ /* 0x000fc40000400000 */
[----:B---3--:R-:W-:Y:S02]  /*1a90*/  FFMA.FTZ R5, R25, 1.1920928955078125e-07, R14 ;  /* 0x3400000019057823 */ /* 0x008fe4000001000e */
[----:B------:R-:W-:Y:S01]  /*1aa0*/  FMUL R25, R24, R11 ;  /* 0x0000000b18197220 */ /* 0x000fe20000400000 */
[----:B--2---:R-:W-:Y:S01]  /*1ab0*/  LEA.HI R36, R36, 0x1c, RZ, 0x1b ;  /* 0x0000001c24247811 */ /* 0x004fe200078fd8ff */
[----:B------:R-:W-:Y:S02]  /*1ac0*/  FFMA.FTZ R11, R18, R31, -0.16845393180847167969 ;  /* 0xbe2c7f30120b7423 */ /* 0x000fe4000001001f */
[----:B------:R-:W-:Y:S02]  /*1ad0*/  @P3 FMUL R16, R16, 0.25 ;  /* 0x3e80000010103820 */ /* 0x000fe40000400000 */
[----:B------:R-:W-:Y:S02]  /*1ae0*/  FFMA.FTZ R11, R18, R11, 0.1716887056827545166 ;  /* 0x3e2fcf2a120b7423 */ /* 0x000fe4000001000b */
[----:B------:R-:W-:-:S02]  /*1af0*/  @P3 FMUL R29, R29, 0.25 ;  /* 0x3e8000001d1d3820 */ /* 0x000fc40000400000 */
[----:B------:R-:W-:Y:S02]  /*1b00*/  @P3 FMUL R28, R28, 0.25 ;  /* 0x3e8000001c1c3820 */ /* 0x000fe40000400000 */
[----:B------:R-:W-:Y:S02]  /*1b10*/  @!P2 FMUL R37, R37, 16777216 ;  /* 0x4b8000002525a820 */ /* 0x000fe40000400000 */
[----:B------:R-:W-:Y:S02]  /*1b20*/  @!P2 FMUL R22, R22, 16777216 ;  /* 0x4b8000001616a820 */ /* 0x000fe40000400000 */
[----:B------:R-:W-:Y:S02]  /*1b30*/  @!P2 FMUL R15, R15, 16777216 ;  /* 0x4b8000000f0fa820 */ /* 0x000fe40000400000 */
[----:B------:R-:W-:Y:S02]  /*1b40*/  @!P2 FMUL R19, R19, 16777216 ;  /* 0x4b8000001313a820 */ /* 0x000fe40000400000 */
[----:B------:R-:W-:Y:S01]  /*1b50*/  @!P2 FMUL R30, R30, 16777216 ;  /* 0x4b8000001e1ea820 */ /* 0x000fe20000400000 */
[----:B------:R-:W-:Y:S01]  /*1b60*/  ISETP.GE.U32.AND P2, PT, R0, 0x7f800000, PT ;  /* 0x7f8000000000780c */ /* 0x000fe20003f46070 */
[----:B------:R-:W-:-:S02]  /*1b70*/  @!P4 FMUL R13, R13, 16777216 ;  /* 0x4b8000000d0dc820 */ /* 0x000fc40000400000 */
[----:B------:R-:W-:Y:S02]  /*1b80*/  @!P4 FMUL R20, R20, 16777216 ;  /* 0x4b8000001414c820 */ /* 0x000fe40000400000 */
[----:B------:R-:W-:Y:S02]  /*1b90*/  @!P4 FMUL R12, R12, 16777216 ;  /* 0x4b8000000c0cc820 */ /* 0x000fe40000400000 */
[----:B------:R-:W-:Y:S02]  /*1ba0*/  FFMA.FTZ R11, R18, R11, -0.17900948226451873779 ;  /* 0xbe374e43120b7423 */ /* 0x000fe4000001000b */
[----:B------:R-:W-:Y:S02]  /*1bb0*/  @!P4 FMUL R21, R21, 16777216 ;  /* 0x4b8000001515c820 */ /* 0x000fe40000400000 */
[----:B------:R-:W-:Y:S02]  /*1bc0*/  @!P4 FMUL R17, R17, 16777216 ;  /* 0x4b8000001111c820 */ /* 0x000fe40000400000 */
[----:B------:R-:W-:-:S02]  /*1bd0*/  @!P4 FMUL R16, R16, 16777216 ;  /* 0x4b8000001010c820 */ /* 0x000fc40000400000 */
[----:B------:R-:W-:Y:S02]  /*1be0*/  @!P4 FMUL R29, R29, 16777216 ;  /* 0x4b8000001d1dc820 */ /* 0x000fe40000400000 */
[----:B------:R-:W-:Y:S02]  /*1bf0*/  @!P4 FMUL R28, R28, 16777216 ;  /* 0x4b8000001c1cc820 */ /* 0x000fe40000400000 */
[C---:B------:R-:W-:Y:S02]  /*1c00*/  FMUL R14, R24.reuse, R37 ;  /* 0x00000025180e7220 */ /* 0x040fe40000400000 */
[C---:B------:R-:W-:Y:S02]  /*1c10*/  FMUL R22, R24.reuse, R22 ;  /* 0x0000001618167220 */ /* 0x040fe40000400000 */
[C---:B------:R-:W-:Y:S02]  /*1c20*/  FMUL R15, R24.reuse, R15 ;  /* 0x0000000f180f7220 */ /* 0x040fe40000400000 */
[----:B------:R-:W-:Y:S01]  /*1c30*/  FMUL R19, R24, R19 ;  /* 0x0000001318137220 */ /* 0x000fe20000400000 */
[----:B------:R-:W-:Y:S01]  /*1c40*/  F2FP.PACK_AB R25, R22, R25 ;  /* 0x000000191619723e */ /* 0x000fe200000000ff */
[----:B------:R-:W-:Y:S01]  /*1c50*/  FMUL R27, R24, R30 ;  /* 0x0000001e181b7220 */ /* 0x000fe20000400000 */
[----:B------:R-:W-:Y:S01]  /*1c60*/  F2FP.PACK_AB R15, R14, R15 ;  /* 0x0000000f0e0f723e */ /* 0x000fe200000000ff */
[C---:B----4-:R-:W-:Y:S01]  /*1c70*/  FMUL R24, R10.reuse, R13 ;  /* 0x0000000d0a187220 */ /* 0x050fe20000400000 */
[----:B------:R-:W-:Y:S01]  /*1c80*/  F2FP.PACK_AB R14, R19, R32 ;  /* 0x00000020130e723e */ /* 0x000fe200000000ff */
[----:B------:R-:W-:-:S02]  /*1c90*/  FMUL R20, R10, R20 ;  /* 0x000000140a147220 */ /* 0x000fc40000400000 */
[----:B------:R-:W-:Y:S02]  /*1ca0*/  FMUL R13, R10, R12 ;  /* 0x0000000c0a0d7220 */ /* 0x000fe40000400000 */
[----:B------:R-:W-:Y:S02]  /*1cb0*/  FFMA.FTZ R11, R18, R11, 0.20512372255325317383 ;  /* 0x3e520bf4120b7423 */ /* 0x000fe4000001000b */
[C---:B------:R-:W-:Y:S02]  /*1cc0*/  FMUL R21, R10.reuse, R21 ;  /* 0x000000150a157220 */ /* 0x040fe40000400000 */
[C---:B------:R-:W-:Y:S02]  /*1cd0*/  FMUL R16, R10.reuse, R16 ;  /* 0x000000100a107220 */ /* 0x040fe40000400000 */
[C---:B------:R-:W-:Y:S02]  /*1ce0*/  FMUL R23, R10.reuse, R28 ;  /* 0x0000001c0a177220 */ /* 0x040fe40000400000 */
[----:B------:R-:W-:-:S02]  /*1cf0*/  FMUL R12, R10, R17 ;  /* 0x000000110a0c7220 */ /* 0x000fc40000400000 */
[----:B------:R-:W-:Y:S01]  /*1d00*/  FMUL R29, R10, R29 ;  /* 0x0000001d0a1d7220 */ /* 0x000fe20000400000 */
[----:B------:R-:W-:Y:S01]  /*1d10*/  F2FP.PACK_AB R10, R16, R23 ;  /* 0x00000017100a723e */ /* 0x000fe200000000ff */
[----:B------:R-:W-:Y:S01]  /*1d20*/  FFMA.FTZ R17, R18, R11, -0.24046532809734344482 ;  /* 0xbe763c8b12117423 */ /* 0x000fe2000001000b */
[----:B------:R-:W-:Y:S01]  /*1d30*/  F2FP.PACK_AB R11, R20, R13 ;  /* 0x0000000d140b723e */ /* 0x000fe200000000ff */
[----:B------:R-:W-:Y:S01]  /*1d40*/  FADD R28, R9, -1 ;  /* 0xbf800000091c7421 */ /* 0x000fe20000000000 */
[----:B------:R-:W-:Y:S01]  /*1d50*/  F2FP.PACK_AB R13, R21, R24 ;  /* 0x00000018150d723e */ /* 0x000fe200000000ff */
[----:B------:R-:W-:Y:S01]  /*1d60*/  FFMA.FTZ R17, R18, R17, 0.28857114911079406738 ;  /* 0x3e93bf9912117423 */ /* 0x000fe20000010011 */
[----:B------:R-:W-:Y:S01]  /*1d70*/  F2FP.PACK_AB R12, R12, R29 ;  /* 0x0000001d0c0c723e */ /* 0x000fe200000000ff */
[----:B------:R0:W-:Y:S01]  /*1d80*/  STS.64 [R7], R10 ;  /* 0x0000000a07007388 */ /* 0x0001e20000000a00 */
[----:B------:R-:W-:Y:S01]  /*1d90*/  F2FP.PACK_AB R24, R26, R27 ;  /* 0x0000001b1a18723e */ /* 0x000fe200000000ff */
[----:B------:R-:W-:Y:S01]  /*1da0*/  FFMA.FTZ R9, R28, R31, -0.16845393180847167969 ;  /* 0xbe2c7f301c097423 */ /* 0x000fe2000001001f */
[----:B------:R-:W-:Y:S01]  /*1db0*/  LOP3.LUT R16, R7, 0x8, RZ, 0x3c, !PT ;  /* 0x0000000807107812 */ /* 0x000fe200078e3cff */
[----:B------:R1:W-:Y:S01]  /*1dc0*/  STS.64 [R7+0x100], R12 ;  /* 0x0001000c07007388 */ /* 0x0003e20000000a00 */
[----:B------:R-:W-:-:S02]  /*1dd0*/  IMAD R63, R63, c[0x0][0x1c8], RZ ;  /* 0x000072003f3f7a24 */ /* 0x000fc400078e02ff */
[C---:B------:R-:W-:Y:S01]  /*1de0*/  FFMA.FTZ R9, R28.reuse, R9, 0.1716887056827545166 ;  /* 0x3e2fcf2a1c097423 */ /* 0x040fe20000010009 */
[----:B------:R-:W-:Y:S01]  /*1df0*/  STS.64 [R16+0x400], R24 ;  /* 0x0004001810007388 */ /* 0x000fe20000000a00 */
[----:B------:R-:W-:Y:S02]  /*1e00*/  IMAD.MOV.U32 R30, RZ, RZ, c[0x0][0x1c8] ;  /* 0x00007200ff1e7624 */ /* 0x000fe400078e00ff */
[----:B------:R-:W-:Y:S01]  /*1e10*/  FFMA.FTZ R9, R28, R9, -0.17900948226451873779 ;  /* 0xbe374e431c097423 */ /* 0x000fe20000010009 */
[----:B------:R2:W-:Y:S01]  /*1e20*/  STS.64 [R16+0x500], R14 ;  /* 0x0005000e10007388 */ /* 0x0005e20000000a00 */
[----:B0-----:R-:W-:Y:S01]  /*1e30*/  LOP3.LUT R10, R8, 0x8, RZ, 0x3c, !PT ;  /* 0x00000008080a7812 */ /* 0x001fe200078e3cff */
[----:B------:R-:W-:Y:S01]  /*1e40*/  FFMA.FTZ R17, R18, R17, -0.36067417263984680176 ;  /* 0xbeb8aa4912117423 */ /* 0x000fe20000010011 */
[----:B------:R-:W-:Y:S01]  /*1e50*/  LEA R19, R30, R63, 0x2 ;  /* 0x0000003f1e137211 */ /* 0x000fe200078e10ff */
[----:B------:R-:W-:Y:S01]  /*1e60*/  FFMA.FTZ R11, R28, R9, 0.20512372255325317383 ;  /* 0x3e520bf41c0b7423 */ /* 0x000fe20000010009 */
[----:B------:R-:W-:Y:S01]  /*1e70*/  BAR.SYNC.DEFER_BLOCKING 0x0 ;  /* 0x0000000000007b1d */ /* 0x000fe20000010000 */
[----:B------:R-:W-:-:S02]  /*1e80*/  FFMA.FTZ R17, R18, R17, 0.48089820146560668945 ;  /* 0x3ef6384a12117423 */ /* 0x000fc40000010011 */
[----:B-1----:R-:W-:Y:S02]  /*1e90*/  FFMA.FTZ R13, R28, R11, -0.24046532809734344482 ;  /* 0xbe763c8b1c0d7423 */ /* 0x002fe4000001000b */
[----:B------:R-:W-:Y:S02]  /*1ea0*/  IMAD R20, R30, 0x4, R19 ;  /* 0x000000041e147824 */ /* 0x000fe400078e0213 */
[----:B------:R-:W-:Y:S01]  /*1eb0*/  FFMA.FTZ R17, R18, R17, -0.72134751081466674805 ;  /* 0xbf38aa3b12117423 */ /* 0x000fe20000010011 */
[----:B--2---:R-:W-:Y:S01]  /*1ec0*/  LEA R16, P5, R19, R3, 0x1 ;  /* 0x0000000313107211 */ /* 0x004fe200078a08ff */
[----:B------:R-:W-:Y:S01]  /*1ed0*/  FFMA.FTZ R13, R28, R13, 0.28857114911079406738 ;  /* 0x3e93bf991c0d7423 */ /* 0x000fe2000001000d */
[----:B------:R-:W-:Y:S01]  /*1ee0*/  LEA R21, R30, R20, 0x2 ;  /* 0x000000141e157211 */ /* 0x000fe200078e10ff */
[----:B------:R-:W-:Y:S01]  /*1ef0*/  FMUL R17, R18, R17 ;  /* 0x0000001112117220 */ /* 0x000fe20000400000 */
[----:B------:R-:W-:Y:S01]  /*1f00*/  LEA R14, P4, R63, R3, 0x1 ;  /* 0x000000033f0e7211 */ /* 0x000fe200078808ff */
[----:B------:R-:W-:-:S02]  /*1f10*/  FFMA.FTZ R13, R28, R13, -0.36067417263984680176 ;  /* 0xbeb8aa491c0d7423 */ /* 0x000fc4000001000d */
[----:B------:R-:W-:Y:S01]  /*1f20*/  FMUL R17, R18, R17 ;  /* 0x0000001112117220 */ /* 0x000fe20000400000 */
[-C--:B------:R-:W-:Y:S01]  /*1f30*/  LEA.HI.X.SX32 R15, R63, R4.reuse, 0x1, P4 ;  /* 0x000000043f0f7211 */ /* 0x080fe200020f0eff */
[----:B------:R-:W-:Y:S02]  /*1f40*/  IMAD R25, R30, 0x4, R21 ;  /* 0x000000041e197824 */ /* 0x000fe400078e0215 */
[----:B------:R-:W-:Y:S01]  /*1f50*/  FFMA.FTZ R7, R18, 1.4426950216293334961, R17 ;  /* 0x3fb8aa3b12077823 */ /* 0x000fe20000010011 */
[----:B------:R-:W-:Y:S01]  /*1f60*/  LEA R18, P6, R20, R3, 0x1 ;  /* 0x0000000314127211 */ /* 0x000fe200078c08ff */
[----:B------:R-:W-:Y:S01]  /*1f70*/  FFMA.FTZ R13, R28, R13, 0.48089820146560668945 ;  /* 0x3ef6384a1c0d7423 */ /* 0x000fe2000001000d */
[----:B------:R-:W-:Y:S01]  /*1f80*/  LEA R29, R30, R25, 0x2 ;  /* 0x000000191e1d7211 */ /* 0x000fe200078e10ff */
[----:B------:R-:W-:Y:S01]  /*1f90*/  IMAD R22, R36, c[0x0][0x1c8], RZ ;  /* 0x0000720024167a24 */ /* 0x000fe200078e02ff */
[----:B------:R-:W0:Y:S01]  /*1fa0*/  LDS.64 R8, [R8] ;  /* 0x0000000008087984 */ /* 0x000e220000000a00 */
[-C--:B------:R-:W-:Y:S01]  /*1fb0*/  LEA.HI.X.SX32 R17, R19, R4.reuse, 0x1, P5 ;  /* 0x0000000413117211 */ /* 0x080fe200028f0eff */
[----:B------:R-:W-:Y:S01]  /*1fc0*/  FFMA.FTZ R23, R28, R13, -0.72134751081466674805 ;  /* 0xbf38aa3b1c177423 */ /* 0x000fe2000001000d */
[-C--:B------:R-:W-:Y:S01]  /*1fd0*/  LEA.HI.X.SX32 R19, R20, R4.reuse, 0x1, P6 ;  /* 0x0000000414137211 */ /* 0x080fe200030f0eff */
[----:B------:R-:W1:Y:S01]  /*1fe0*/  LDS.64 R10, [R10] ;  /* 0x000000000a0a7984 */ /* 0x000e620000000a00 */
[-C--:B------:R-:W-:Y:S01]  /*1ff0*/  LEA R12, P3, R22, R3.reuse, 0x1 ;  /* 0x00000003160c7211 */ /* 0x080fe200078608ff */
[----:B------:R-:W-:Y:S01]  /*2000*/  IMAD R30, R30, 0x4, R29 ;  /* 0x000000041e1e7824 */ /* 0x000fe200078e021d */
[C---:B------:R-:W-:Y:S01]  /*2010*/  LEA R20, P4, R21.reuse, R3, 0x1 ;  /* 0x0000000315147211 */ /* 0x040fe200078808ff */
[----:B------:R-:W-:Y:S01]  /*2020*/  FMUL R23, R28, R23 ;  /* 0x000000171c177220 */ /* 0x000fe20000400000 */
[-C--:B------:R-:W-:Y:S01]  /*2030*/  LEA.HI.X.SX32 R13, R22, R4.reuse, 0x1, P3 ;  /* 0x00000004160d7211 */ /* 0x080fe200018f0eff */
[----:B------:R-:W-:Y:S01]  /*2040*/  FADD R6, R6, R7 ;  /* 0x0000000706067221 */ /* 0x000fe20000000000 */
[----:B------:R-:W-:Y:S01]  /*2050*/  LEA.HI.X.SX32 R21, R21, R4, 0x1, P4 ;  /* 0x0000000415157211 */ /* 0x000fe200020f0eff */
[----:B------:R-:W-:Y:S01]  /*2060*/  @P1 IMAD.MOV.U32 R7, RZ, RZ, 0x7f800000 ;  /* 0x7f800000ff071424 */ /* 0x000fe200078e00ff */
[----:B------:R-:W-:-:S02]  /*2070*/  LEA R26, P3, R25, R3, 0x1 ;  /* 0x00000003191a7211 */ /* 0x000fc400078608ff */
[-C--:B------:R-:W-:Y:S02]  /*2080*/  LEA R24, P4, R29, R3.reuse, 0x1 ;  /* 0x000000031d187211 */ /* 0x080fe400078808ff */
[----:B------:R-:W-:Y:S01]  /*2090*/  LEA R22, P5, R30, R3, 0x1 ;  /* 0x000000031e167211 */ /* 0x000fe200078a08ff */
[C---:B------:R-:W-:Y:S01]  /*20a0*/  FMUL R3, R28.reuse, R23 ;  /* 0x000000171c037220 */ /* 0x040fe20000400000 */
[-C--:B------:R-:W-:Y:S02]  /*20b0*/  LEA.HI.X.SX32 R27, R25, R4.reuse, 0x1, P3 ;  /* 0x00000004191b7211 */ /* 0x080fe400018f0eff */
[-C--:B------:R-:W-:Y:S01]  /*20c0*/  LEA.HI.X.SX32 R25, R29, R4.reuse, 0x1, P4 ;  /* 0x000000041d197211 */ /* 0x080fe200020f0eff */
[----:B------:R-:W-:Y:S01]  /*20d0*/  FFMA.FTZ R28, R28, 1.4426950216293334961, R3 ;  /* 0x3fb8aa3b1c1c7823 */ /* 0x000fe20000010003 */
[----:B------:R-:W-:Y:S02]  /*20e0*/  @P2 MOV R3, 0x7f800000 ;  /* 0x7f80000000032802 */ /* 0x000fe40000000f00 */
[----:B------:R-:W-:Y:S01]  /*20f0*/  LEA.HI.X.SX32 R23, R30, R4, 0x1, P5 ;  /* 0x000000041e177211 */ /* 0x000fe200028f0eff */
[----:B------:R-:W-:Y:S01]  /*2100*/  FADD R5, R5, R28 ;  /* 0x0000001c05057221 */ /* 0x000fe20000000000 */
[C---:B------:R-:W-:Y:S01]  /*2110*/  FSETP.NEU.AND P3, PT, R0.reuse, RZ, PT ;  /* 0x000000ff0000720b */ /* 0x040fe20003f6d000 */
[----:B------:R-:W-:Y:S01]  /*2120*/  @P2 FFMA.FTZ R6, R0, R3, +INF ;  /* 0x7f80000000062423 */ /* 0x000fe20000010003 */
[C---:B------:R-:W-:Y:S01]  /*2130*/  FSETP.NEU.AND P2, PT, R2.reuse, RZ, PT ;  /* 0x000000ff0200720b */ /* 0x040fe20003f4d000 */
[----:B------:R-:W-:-:S03]  /*2140*/  @P1 FFMA.FTZ R5, R2, R7, +INF ;  /* 0x7f80000002051423 */ /* 0x000fc60000010007 */
[----:B------:R-:W-:Y:S02]  /*2150*/  FSEL R3, R6, -INF , P3 ;  /* 0xff80000006037808 */ /* 0x000fe40001800000 */
[----:B------:R-:W-:-:S03]  /*2160*/  FSEL R0, R5, -INF , P2 ;  /* 0xff80000005007808 */ /* 0x000fc60001000000 */
[----:B------:R-:W-:Y:S01]  /*2170*/  FFMA R40, R3, 0.69314718246459960938, R40 ;  /* 0x3f31721803287823 */ /* 0x000fe20000000028 */
[----:B0-----:R-:W-:Y:S01]  /*2180*/  PRMT R2, R8, 0x7632, R2 ;  /* 0x0000763208027816 */ /* 0x001fe20000000002 */
[----:B------:R0:W-:Y:S01]  /*2190*/  STG.E.U16 [R14.64], R8 ;  /* 0x000000080e007986 */ /* 0x0001e2000c101506 */
[----:B------:R-:W-:Y:S01]  /*21a0*/  PRMT R7, R9, 0x7632, R7 ;  /* 0x0000763209077816 */ /* 0x000fe20000000007 */
[----:B------:R-:W-:Y:S01]  /*21b0*/  FFMA R41, R0, 0.69314718246459960938, R41 ;  /* 0x3f31721800297823 */ /* 0x000fe20000000029 */
[----:B-1----:R-:W-:Y:S01]  /*21c0*/  PRMT R4, R10, 0x7632, R4 ;  /* 0x000076320a047816 */ /* 0x002fe20000000004 */
[----:B------:R0:W-:Y:S01]  /*21d0*/  STG.E.U16 [R16.64], R10 ;  /* 0x0000000a10007986 */ /* 0x0001e2000c101506 */
[----:B------:R-:W-:-:S03]  /*21e0*/  PRMT R6, R11, 0x7632, R6 ;  /* 0x000076320b067816 */ /* 0x000fc60000000006 */
[----:B------:R0:W-:Y:S04]  /*21f0*/  STG.E.U16 [R18.64], R2 ;  /* 0x0000000212007986 */ /* 0x0001e8000c101506 */
[----:B------:R0:W-:Y:S04]  /*2200*/  STG.E.U16 [R20.64], R4 ;  /* 0x0000000414007986 */ /* 0x0001e8000c101506 */
[----:B------:R0:W-:Y:S04]  /*2210*/  STG.E.U16 [R26.64], R9 ;  /* 0x000000091a007986 */ /* 0x0001e8000c101506 */
[----:B------:R0:W-:Y:S04]  /*2220*/  STG.E.U16 [R24.64], R11 ;  /* 0x0000000b18007986 */ /* 0x0001e8000c101506 */
[----:B------:R0:W-:Y:S04]  /*2230*/  STG.E.U16 [R22.64], R7 ;  /* 0x0000000716007986 */ /* 0x0001e8000c101506 */
[----:B------:R0:W-:Y:S04]  /*2240*/  STG.E.U16 [R12.64], R6 ;  /* 0x000000060c007986 */ /* 0x0001e8000c101506 */
[----:B------:R-:W-:Y:S06]  /*2250*/  BAR.SYNC.DEFER_BLOCKING 0x0 ;  /* 0x0000000000007b1d */ /* 0x000fec0000010000 */
[----:B------:R0:W-:Y:S04]  /*2260*/  STS.64 [R67], R40 ;  /* 0x0000002843007388 */ /* 0x0001e80000000a00 */
[----:B------:R-:W-:Y:S06]  /*2270*/  BAR.SYNC.DEFER_BLOCKING 0x0 ;  /* 0x0000000000007b1d */ /* 0x000fec0000010000 */
[----:B------:R-:W-:Y:S05]  /*2280*/  @P0 EXIT ;  /* 0x000000000000094d */ /* 0x000fea0003800000 */
[----:B0-----:R-:W0:Y:S01]  /*2290*/  LDS R69, [R69] ;  /* 0x0000000045457984 */ /* 0x001e220000000800 */
[----:B------:R-:W-:Y:S01]  /*22a0*/  IMAD R0, R34, c[0x0][0x1cc], RZ ;  /* 0x0000730022007a24 */ /* 0x000fe200078e02ff */
[C---:B------:R-:W-:Y:S01]  /*22b0*/  SHF.L.U32 R3, R61.reuse, 0x2, RZ ;  /* 0x000000023d037819 */ /* 0x040fe200000006ff */
[----:B------:R-:W-:-:S04]  /*22c0*/  IMAD.HI R61, R61, 0x4, RZ ;  /* 0x000000043d3d7827 */ /* 0x000fc800078e02ff */
[C---:B------:R-:W-:Y:S02]  /*22d0*/  IMAD.SHL.U32 R2, R0.reuse, 0x4, RZ ;  /* 0x0000000400027824 */ /* 0x040fe400078e00ff */
[----:B------:R-:W-:-:S03]  /*22e0*/  IMAD.HI R0, R0, 0x4, RZ ;  /* 0x0000000400007827 */ /* 0x000fc600078e02ff */
[----:B------:R-:W-:-:S04]  /*22f0*/  IADD3 R2, P0, P1, R3, c[0x0][0x180], R2 ;  /* 0x0000600003027a10 */ /* 0x000fc8000791e002 */
[----:B------:R-:W-:-:S05]  /*2300*/  IADD3.X R3, R61, c[0x0][0x184], R0, P0, P1 ;  /* 0x000061003d037a10 */ /* 0x000fca00007e2400 */
[----:B0-----:R-:W-:Y:S01]  /*2310*/  STG.E [R2.64], R69 ;  /* 0x0000004502007986 */ /* 0x001fe2000c101906 */
[----:B------:R-:W-:Y:S05]  /*2320*/  EXIT ;  /* 0x000000000000794d */ /* 0x000fea0003800000 */
.L_x_2:
[----:B------:R-:W-:-:S00]  /*2330*/  BRA `(.L_x_2) ;  /* 0xfffffff000007947 */ /* 0x000fc0000383ffff */
[----:B------:R-:W-:-:S00]  /*2340*/  NOP ;  /* 0x0000000000007918 */ /* 0x000fc00000000000 */
        /* <DEDUP_REMOVED lines=11> */
.L_x_3:


//--------------------- .nv.global.init           --------------------------
	.section	.nv.global.init,"aw",@progbits
.nv.global.init:
	.type		_$_str,@object
	.size		_$_str,(.L_0 - _$_str)
_$_str:
        /*0000*/ 	.byte	0x5f, 0x5f, 0x43, 0x55, 0x44, 0x41, 0x5f, 0x46, 0x54, 0x5a, 0x00
.L_0:


//--------------------- .nv.shared.attn_fwd       --------------------------
	.section	.nv.shared.attn_fwd,"aw",@nobits
	.sectionflags	@""
	.align	16
